//
// Generated by NVIDIA NVVM Compiler
//
// Compiler Build ID: CL-36424714
// Cuda compilation tools, release 13.0, V13.0.88
// Based on NVVM 20.0.0
//

.version 9.0
.target sm_100
.address_size 64

	// .globl	_Z19game_of_life_kernelPKmPmi

.visible .entry _Z19game_of_life_kernelPKmPmi(
	.param .u64 .ptr .align 1 _Z19game_of_life_kernelPKmPmi_param_0,
	.param .u64 .ptr .align 1 _Z19game_of_life_kernelPKmPmi_param_1,
	.param .u32 _Z19game_of_life_kernelPKmPmi_param_2
)
{
	.reg .pred 	%p<270>;
	.reg .b32 	%r<1515>;
	.reg .b64 	%rd<433>;

	ld.param.u64 	%rd20, [_Z19game_of_life_kernelPKmPmi_param_0];
	ld.param.u32 	%r14, [_Z19game_of_life_kernelPKmPmi_param_2];
	cvta.to.global.u64 	%rd1, %rd20;
	shr.s32 	%r1, %r14, 6;
	mul.lo.s32 	%r15, %r1, %r14;
	mov.u32 	%r16, %ctaid.x;
	mov.u32 	%r17, %ntid.x;
	mov.u32 	%r18, %tid.x;
	mad.lo.s32 	%r2, %r16, %r17, %r18;
	setp.ge.s32 	%p1, %r2, %r15;
	@%p1 bra 	$L__BB0_16;
	ld.param.u32 	%r1512, [_Z19game_of_life_kernelPKmPmi_param_2];
	div.s32 	%r3, %r2, %r1;
	mul.lo.s32 	%r19, %r3, %r1;
	sub.s32 	%r4, %r2, %r19;
	max.s32 	%r20, %r3, 0;
	add.s32 	%r5, %r20, -1;
	add.s32 	%r21, %r1512, -1;
	setp.lt.s32 	%p2, %r3, %r21;
	add.s32 	%r22, %r3, 1;
	selp.b32 	%r6, %r22, -1, %p2;
	max.s32 	%r7, %r4, 0;
	add.s32 	%r23, %r1, -1;
	setp.lt.s32 	%p3, %r4, %r23;
	add.s32 	%r24, %r4, 1;
	selp.b32 	%r8, %r24, -1, %p3;
	setp.lt.s32 	%p4, %r3, 1;
	mov.b64 	%rd425, 0;
	mov.u64 	%rd426, %rd425;
	mov.u64 	%rd427, %rd425;
	@%p4 bra 	$L__BB0_6;
	setp.lt.s32 	%p5, %r4, 1;
	mov.b64 	%rd425, 0;
	@%p5 bra 	$L__BB0_4;
	mul.lo.s32 	%r25, %r5, %r1;
	cvt.s64.s32 	%rd23, %r25;
	cvt.u64.u32 	%rd24, %r7;
	add.s64 	%rd25, %rd23, %rd24;
	shl.b64 	%rd26, %rd25, 3;
	add.s64 	%rd27, %rd1, %rd26;
	ld.global.u64 	%rd425, [%rd27+-8];
$L__BB0_4:
	mul.lo.s32 	%r9, %r5, %r1;
	add.s32 	%r26, %r9, %r4;
	mul.wide.s32 	%rd29, %r26, 8;
	add.s64 	%rd30, %rd1, %rd29;
	ld.global.u64 	%rd426, [%rd30];
	setp.eq.s32 	%p6, %r8, -1;
	mov.b64 	%rd427, 0;
	@%p6 bra 	$L__BB0_6;
	add.s32 	%r27, %r9, %r8;
	mul.wide.s32 	%rd31, %r27, 8;
	add.s64 	%rd32, %rd1, %rd31;
	ld.global.u64 	%rd33, [%rd32];
	shl.b64 	%rd427, %rd33, 63;
$L__BB0_6:
	setp.lt.s32 	%p7, %r4, 1;
	mov.b64 	%rd428, 0;
	@%p7 bra 	$L__BB0_8;
	cvt.s64.s32 	%rd35, %r19;
	cvt.u64.u32 	%rd36, %r7;
	add.s64 	%rd37, %rd36, %rd35;
	shl.b64 	%rd38, %rd37, 3;
	add.s64 	%rd39, %rd1, %rd38;
	ld.global.u64 	%rd40, [%rd39+-8];
	shr.u64 	%rd428, %rd40, 63;
$L__BB0_8:
	add.s32 	%r30, %r19, %r4;
	mul.wide.s32 	%rd41, %r30, 8;
	add.s64 	%rd42, %rd1, %rd41;
	ld.global.u64 	%rd11, [%rd42];
	setp.eq.s32 	%p8, %r8, -1;
	mov.b32 	%r1514, 0;
	@%p8 bra 	$L__BB0_10;
	add.s32 	%r31, %r8, %r19;
	mul.wide.s32 	%rd43, %r31, 8;
	add.s64 	%rd44, %rd1, %rd43;
	ld.global.u32 	%r32, [%rd44];
	and.b32  	%r1514, %r32, 1;
$L__BB0_10:
	setp.eq.s32 	%p9, %r6, -1;
	mov.b64 	%rd430, 0;
	mov.u64 	%rd431, %rd430;
	mov.u64 	%rd432, %rd430;
	@%p9 bra 	$L__BB0_15;
	setp.lt.s32 	%p10, %r4, 1;
	mov.b64 	%rd430, 0;
	@%p10 bra 	$L__BB0_13;
	mul.lo.s32 	%r33, %r6, %r1;
	cvt.s64.s32 	%rd47, %r33;
	cvt.u64.u32 	%rd48, %r7;
	add.s64 	%rd49, %rd47, %rd48;
	shl.b64 	%rd50, %rd49, 3;
	add.s64 	%rd51, %rd1, %rd50;
	ld.global.u64 	%rd430, [%rd51+-8];
$L__BB0_13:
	setp.eq.s32 	%p11, %r8, -1;
	mul.lo.s32 	%r13, %r6, %r1;
	add.s32 	%r34, %r13, %r4;
	mul.wide.s32 	%rd53, %r34, 8;
	add.s64 	%rd54, %rd1, %rd53;
	ld.global.u64 	%rd431, [%rd54];
	mov.b64 	%rd432, 0;
	@%p11 bra 	$L__BB0_15;
	add.s32 	%r35, %r13, %r8;
	mul.wide.s32 	%rd55, %r35, 8;
	add.s64 	%rd56, %rd1, %rd55;
	ld.global.u64 	%rd57, [%rd56];
	shl.b64 	%rd432, %rd57, 63;
$L__BB0_15:
	ld.param.u32 	%r1513, [_Z19game_of_life_kernelPKmPmi_param_2];
	ld.param.u64 	%rd423, [_Z19game_of_life_kernelPKmPmi_param_1];
	shr.s32 	%r36, %r1513, 6;
	add.s32 	%r37, %r36, -1;
	setp.lt.s32 	%p12, %r4, %r37;
	add.s32 	%r38, %r4, 1;
	selp.b32 	%r39, %r38, -1, %p12;
	setp.eq.s32 	%p13, %r39, -1;
	setp.lt.s32 	%p14, %r4, 1;
	shl.b64 	%rd58, %rd426, 1;
	shr.u64 	%rd59, %rd425, 63;
	selp.b64 	%rd60, 0, %rd59, %p14;
	shr.u64 	%rd61, %rd426, 1;
	selp.b64 	%rd62, 0, %rd427, %p13;
	or.b64  	%rd63, %rd62, %rd61;
	shl.b64 	%rd64, %rd11, 1;
	shl.b64 	%rd65, %rd431, 1;
	shr.u64 	%rd66, %rd430, 63;
	selp.b64 	%rd67, 0, %rd66, %p14;
	shr.u64 	%rd68, %rd431, 1;
	selp.b64 	%rd69, 0, %rd432, %p13;
	or.b64  	%rd70, %rd69, %rd68;
	cvt.u32.u64 	%r40, %rd60;
	cvt.u32.u64 	%r41, %rd426;
	and.b32  	%r42, %r41, 1;
	add.s32 	%r43, %r42, %r40;
	cvt.u32.u64 	%r44, %rd61;
	and.b32  	%r45, %r44, 1;
	add.s32 	%r46, %r43, %r45;
	cvt.u32.u64 	%r47, %rd428;
	add.s32 	%r48, %r46, %r47;
	cvt.u32.u64 	%r49, %rd11;
	shr.u32 	%r50, %r49, 1;
	and.b32  	%r51, %r50, 1;
	add.s32 	%r52, %r48, %r51;
	cvt.u32.u64 	%r53, %rd67;
	add.s32 	%r54, %r52, %r53;
	cvt.u32.u64 	%r55, %rd431;
	and.b32  	%r56, %r55, 1;
	add.s32 	%r57, %r54, %r56;
	cvt.u32.u64 	%r58, %rd68;
	and.b32  	%r59, %r58, 1;
	add.s32 	%r60, %r57, %r59;
	and.b64  	%rd71, %rd11, 1;
	setp.eq.b64 	%p15, %rd71, 1;
	and.b32  	%r61, %r60, -2;
	setp.eq.s32 	%p16, %r61, 2;
	setp.eq.s32 	%p17, %r60, 3;
	selp.u32 	%r62, -1, 0, %p17;
	selp.u32 	%r63, -1, 0, %p16;
	selp.b32 	%r64, %r63, %r62, %p15;
	cvt.u64.u32 	%rd72, %r64;
	and.b64  	%rd73, %rd72, 1;
	cvt.u32.u64 	%r65, %rd58;
	or.b32  	%r66, %r65, %r40;
	shr.u32 	%r67, %r66, 1;
	and.b32  	%r68, %r67, 1;
	shr.u32 	%r69, %r41, 1;
	and.b32  	%r70, %r69, 1;
	add.s32 	%r71, %r68, %r70;
	shr.u32 	%r72, %r41, 2;
	and.b32  	%r73, %r72, 1;
	add.s32 	%r74, %r71, %r73;
	cvt.u32.u64 	%r75, %rd64;
	or.b32  	%r76, %r75, %r47;
	shr.u32 	%r77, %r76, 1;
	and.b32  	%r78, %r77, 1;
	add.s32 	%r79, %r74, %r78;
	shr.u32 	%r80, %r49, 2;
	and.b32  	%r81, %r80, 1;
	add.s32 	%r82, %r79, %r81;
	cvt.u32.u64 	%r83, %rd65;
	or.b32  	%r84, %r83, %r53;
	shr.u32 	%r85, %r84, 1;
	and.b32  	%r86, %r85, 1;
	add.s32 	%r87, %r82, %r86;
	shr.u32 	%r88, %r55, 1;
	and.b32  	%r89, %r88, 1;
	add.s32 	%r90, %r87, %r89;
	shr.u32 	%r91, %r55, 2;
	and.b32  	%r92, %r91, 1;
	add.s32 	%r93, %r90, %r92;
	and.b64  	%rd74, %rd11, 2;
	setp.eq.s64 	%p18, %rd74, 0;
	and.b32  	%r94, %r93, -2;
	setp.eq.s32 	%p19, %r94, 2;
	setp.eq.s32 	%p20, %r93, 3;
	selp.u32 	%r95, -1, 0, %p20;
	selp.u32 	%r96, -1, 0, %p19;
	selp.b32 	%r97, %r95, %r96, %p18;
	and.b32  	%r98, %r97, 1;
	setp.eq.b32 	%p21, %r98, 1;
	selp.b64 	%rd75, 2, 0, %p21;
	or.b64  	%rd76, %rd75, %rd73;
	shr.u32 	%r99, %r66, 2;
	and.b32  	%r100, %r99, 1;
	add.s32 	%r101, %r100, %r73;
	shr.u32 	%r102, %r41, 3;
	and.b32  	%r103, %r102, 1;
	add.s32 	%r104, %r101, %r103;
	shr.u32 	%r105, %r76, 2;
	and.b32  	%r106, %r105, 1;
	add.s32 	%r107, %r104, %r106;
	shr.u32 	%r108, %r49, 3;
	and.b32  	%r109, %r108, 1;
	add.s32 	%r110, %r107, %r109;
	shr.u32 	%r111, %r84, 2;
	and.b32  	%r112, %r111, 1;
	add.s32 	%r113, %r110, %r112;
	add.s32 	%r114, %r113, %r92;
	shr.u32 	%r115, %r55, 3;
	and.b32  	%r116, %r115, 1;
	add.s32 	%r117, %r114, %r116;
	and.b64  	%rd77, %rd11, 4;
	setp.eq.s64 	%p22, %rd77, 0;
	and.b32  	%r118, %r117, -2;
	setp.eq.s32 	%p23, %r118, 2;
	setp.eq.s32 	%p24, %r117, 3;
	selp.u32 	%r119, -1, 0, %p24;
	selp.u32 	%r120, -1, 0, %p23;
	selp.b32 	%r121, %r119, %r120, %p22;
	and.b32  	%r122, %r121, 1;
	setp.eq.b32 	%p25, %r122, 1;
	selp.b64 	%rd78, 4, 0, %p25;
	or.b64  	%rd79, %rd78, %rd76;
	shr.u32 	%r123, %r66, 3;
	and.b32  	%r124, %r123, 1;
	add.s32 	%r125, %r124, %r103;
	shr.u32 	%r126, %r41, 4;
	and.b32  	%r127, %r126, 1;
	add.s32 	%r128, %r125, %r127;
	shr.u32 	%r129, %r76, 3;
	and.b32  	%r130, %r129, 1;
	add.s32 	%r131, %r128, %r130;
	shr.u32 	%r132, %r49, 4;
	and.b32  	%r133, %r132, 1;
	add.s32 	%r134, %r131, %r133;
	shr.u32 	%r135, %r84, 3;
	and.b32  	%r136, %r135, 1;
	add.s32 	%r137, %r134, %r136;
	add.s32 	%r138, %r137, %r116;
	shr.u32 	%r139, %r55, 4;
	and.b32  	%r140, %r139, 1;
	add.s32 	%r141, %r138, %r140;
	and.b64  	%rd80, %rd11, 8;
	setp.eq.s64 	%p26, %rd80, 0;
	and.b32  	%r142, %r141, -2;
	setp.eq.s32 	%p27, %r142, 2;
	setp.eq.s32 	%p28, %r141, 3;
	selp.u32 	%r143, -1, 0, %p28;
	selp.u32 	%r144, -1, 0, %p27;
	selp.b32 	%r145, %r143, %r144, %p26;
	and.b32  	%r146, %r145, 1;
	setp.eq.b32 	%p29, %r146, 1;
	selp.b64 	%rd81, 8, 0, %p29;
	or.b64  	%rd82, %rd81, %rd79;
	shr.u32 	%r147, %r66, 4;
	and.b32  	%r148, %r147, 1;
	add.s32 	%r149, %r148, %r127;
	shr.u32 	%r150, %r41, 5;
	and.b32  	%r151, %r150, 1;
	add.s32 	%r152, %r149, %r151;
	shr.u32 	%r153, %r76, 4;
	and.b32  	%r154, %r153, 1;
	add.s32 	%r155, %r152, %r154;
	shr.u32 	%r156, %r49, 5;
	and.b32  	%r157, %r156, 1;
	add.s32 	%r158, %r155, %r157;
	shr.u32 	%r159, %r84, 4;
	and.b32  	%r160, %r159, 1;
	add.s32 	%r161, %r158, %r160;
	add.s32 	%r162, %r161, %r140;
	shr.u32 	%r163, %r55, 5;
	and.b32  	%r164, %r163, 1;
	add.s32 	%r165, %r162, %r164;
	and.b64  	%rd83, %rd11, 16;
	setp.eq.s64 	%p30, %rd83, 0;
	and.b32  	%r166, %r165, -2;
	setp.eq.s32 	%p31, %r166, 2;
	setp.eq.s32 	%p32, %r165, 3;
	selp.u32 	%r167, -1, 0, %p32;
	selp.u32 	%r168, -1, 0, %p31;
	selp.b32 	%r169, %r167, %r168, %p30;
	and.b32  	%r170, %r169, 1;
	setp.eq.b32 	%p33, %r170, 1;
	selp.b64 	%rd84, 16, 0, %p33;
	or.b64  	%rd85, %rd84, %rd82;
	shr.u32 	%r171, %r66, 5;
	and.b32  	%r172, %r171, 1;
	add.s32 	%r173, %r172, %r151;
	shr.u32 	%r174, %r41, 6;
	and.b32  	%r175, %r174, 1;
	add.s32 	%r176, %r173, %r175;
	shr.u32 	%r177, %r76, 5;
	and.b32  	%r178, %r177, 1;
	add.s32 	%r179, %r176, %r178;
	shr.u32 	%r180, %r49, 6;
	and.b32  	%r181, %r180, 1;
	add.s32 	%r182, %r179, %r181;
	shr.u32 	%r183, %r84, 5;
	and.b32  	%r184, %r183, 1;
	add.s32 	%r185, %r182, %r184;
	add.s32 	%r186, %r185, %r164;
	shr.u32 	%r187, %r55, 6;
	and.b32  	%r188, %r187, 1;
	add.s32 	%r189, %r186, %r188;
	and.b64  	%rd86, %rd11, 32;
	setp.eq.s64 	%p34, %rd86, 0;
	and.b32  	%r190, %r189, -2;
	setp.eq.s32 	%p35, %r190, 2;
	setp.eq.s32 	%p36, %r189, 3;
	selp.u32 	%r191, -1, 0, %p36;
	selp.u32 	%r192, -1, 0, %p35;
	selp.b32 	%r193, %r191, %r192, %p34;
	and.b32  	%r194, %r193, 1;
	setp.eq.b32 	%p37, %r194, 1;
	selp.b64 	%rd87, 32, 0, %p37;
	or.b64  	%rd88, %rd87, %rd85;
	shr.u32 	%r195, %r66, 6;
	and.b32  	%r196, %r195, 1;
	add.s32 	%r197, %r196, %r175;
	shr.u32 	%r198, %r41, 7;
	and.b32  	%r199, %r198, 1;
	add.s32 	%r200, %r197, %r199;
	shr.u32 	%r201, %r76, 6;
	and.b32  	%r202, %r201, 1;
	add.s32 	%r203, %r200, %r202;
	shr.u32 	%r204, %r49, 7;
	and.b32  	%r205, %r204, 1;
	add.s32 	%r206, %r203, %r205;
	shr.u32 	%r207, %r84, 6;
	and.b32  	%r208, %r207, 1;
	add.s32 	%r209, %r206, %r208;
	add.s32 	%r210, %r209, %r188;
	shr.u32 	%r211, %r55, 7;
	and.b32  	%r212, %r211, 1;
	add.s32 	%r213, %r210, %r212;
	and.b64  	%rd89, %rd11, 64;
	setp.eq.s64 	%p38, %rd89, 0;
	and.b32  	%r214, %r213, -2;
	setp.eq.s32 	%p39, %r214, 2;
	setp.eq.s32 	%p40, %r213, 3;
	selp.u32 	%r215, -1, 0, %p40;
	selp.u32 	%r216, -1, 0, %p39;
	selp.b32 	%r217, %r215, %r216, %p38;
	and.b32  	%r218, %r217, 1;
	setp.eq.b32 	%p41, %r218, 1;
	selp.b64 	%rd90, 64, 0, %p41;
	or.b64  	%rd91, %rd90, %rd88;
	shr.u32 	%r219, %r66, 7;
	and.b32  	%r220, %r219, 1;
	add.s32 	%r221, %r220, %r199;
	shr.u32 	%r222, %r41, 8;
	and.b32  	%r223, %r222, 1;
	add.s32 	%r224, %r221, %r223;
	shr.u32 	%r225, %r76, 7;
	and.b32  	%r226, %r225, 1;
	add.s32 	%r227, %r224, %r226;
	shr.u32 	%r228, %r49, 8;
	and.b32  	%r229, %r228, 1;
	add.s32 	%r230, %r227, %r229;
	shr.u32 	%r231, %r84, 7;
	and.b32  	%r232, %r231, 1;
	add.s32 	%r233, %r230, %r232;
	add.s32 	%r234, %r233, %r212;
	shr.u32 	%r235, %r55, 8;
	and.b32  	%r236, %r235, 1;
	add.s32 	%r237, %r234, %r236;
	and.b64  	%rd92, %rd11, 128;
	setp.eq.s64 	%p42, %rd92, 0;
	and.b32  	%r238, %r237, -2;
	setp.eq.s32 	%p43, %r238, 2;
	setp.eq.s32 	%p44, %r237, 3;
	selp.u32 	%r239, -1, 0, %p44;
	selp.u32 	%r240, -1, 0, %p43;
	selp.b32 	%r241, %r239, %r240, %p42;
	and.b32  	%r242, %r241, 1;
	setp.eq.b32 	%p45, %r242, 1;
	selp.b64 	%rd93, 128, 0, %p45;
	or.b64  	%rd94, %rd93, %rd91;
	shr.u32 	%r243, %r66, 8;
	and.b32  	%r244, %r243, 1;
	add.s32 	%r245, %r244, %r223;
	shr.u32 	%r246, %r41, 9;
	and.b32  	%r247, %r246, 1;
	add.s32 	%r248, %r245, %r247;
	shr.u32 	%r249, %r76, 8;
	and.b32  	%r250, %r249, 1;
	add.s32 	%r251, %r248, %r250;
	shr.u32 	%r252, %r49, 9;
	and.b32  	%r253, %r252, 1;
	add.s32 	%r254, %r251, %r253;
	shr.u32 	%r255, %r84, 8;
	and.b32  	%r256, %r255, 1;
	add.s32 	%r257, %r254, %r256;
	add.s32 	%r258, %r257, %r236;
	shr.u32 	%r259, %r55, 9;
	and.b32  	%r260, %r259, 1;
	add.s32 	%r261, %r258, %r260;
	and.b64  	%rd95, %rd11, 256;
	setp.eq.s64 	%p46, %rd95, 0;
	and.b32  	%r262, %r261, -2;
	setp.eq.s32 	%p47, %r262, 2;
	setp.eq.s32 	%p48, %r261, 3;
	selp.u32 	%r263, -1, 0, %p48;
	selp.u32 	%r264, -1, 0, %p47;
	selp.b32 	%r265, %r263, %r264, %p46;
	and.b32  	%r266, %r265, 1;
	setp.eq.b32 	%p49, %r266, 1;
	selp.b64 	%rd96, 256, 0, %p49;
	or.b64  	%rd97, %rd96, %rd94;
	shr.u32 	%r267, %r66, 9;
	and.b32  	%r268, %r267, 1;
	add.s32 	%r269, %r268, %r247;
	shr.u32 	%r270, %r41, 10;
	and.b32  	%r271, %r270, 1;
	add.s32 	%r272, %r269, %r271;
	shr.u32 	%r273, %r76, 9;
	and.b32  	%r274, %r273, 1;
	add.s32 	%r275, %r272, %r274;
	shr.u32 	%r276, %r49, 10;
	and.b32  	%r277, %r276, 1;
	add.s32 	%r278, %r275, %r277;
	shr.u32 	%r279, %r84, 9;
	and.b32  	%r280, %r279, 1;
	add.s32 	%r281, %r278, %r280;
	add.s32 	%r282, %r281, %r260;
	shr.u32 	%r283, %r55, 10;
	and.b32  	%r284, %r283, 1;
	add.s32 	%r285, %r282, %r284;
	and.b64  	%rd98, %rd11, 512;
	setp.eq.s64 	%p50, %rd98, 0;
	and.b32  	%r286, %r285, -2;
	setp.eq.s32 	%p51, %r286, 2;
	setp.eq.s32 	%p52, %r285, 3;
	selp.u32 	%r287, -1, 0, %p52;
	selp.u32 	%r288, -1, 0, %p51;
	selp.b32 	%r289, %r287, %r288, %p50;
	and.b32  	%r290, %r289, 1;
	setp.eq.b32 	%p53, %r290, 1;
	selp.b64 	%rd99, 512, 0, %p53;
	or.b64  	%rd100, %rd99, %rd97;
	shr.u32 	%r291, %r66, 10;
	and.b32  	%r292, %r291, 1;
	add.s32 	%r293, %r292, %r271;
	shr.u32 	%r294, %r41, 11;
	and.b32  	%r295, %r294, 1;
	add.s32 	%r296, %r293, %r295;
	shr.u32 	%r297, %r76, 10;
	and.b32  	%r298, %r297, 1;
	add.s32 	%r299, %r296, %r298;
	shr.u32 	%r300, %r49, 11;
	and.b32  	%r301, %r300, 1;
	add.s32 	%r302, %r299, %r301;
	shr.u32 	%r303, %r84, 10;
	and.b32  	%r304, %r303, 1;
	add.s32 	%r305, %r302, %r304;
	add.s32 	%r306, %r305, %r284;
	shr.u32 	%r307, %r55, 11;
	and.b32  	%r308, %r307, 1;
	add.s32 	%r309, %r306, %r308;
	and.b64  	%rd101, %rd11, 1024;
	setp.eq.s64 	%p54, %rd101, 0;
	and.b32  	%r310, %r309, -2;
	setp.eq.s32 	%p55, %r310, 2;
	setp.eq.s32 	%p56, %r309, 3;
	selp.u32 	%r311, -1, 0, %p56;
	selp.u32 	%r312, -1, 0, %p55;
	selp.b32 	%r313, %r311, %r312, %p54;
	and.b32  	%r314, %r313, 1;
	setp.eq.b32 	%p57, %r314, 1;
	selp.b64 	%rd102, 1024, 0, %p57;
	or.b64  	%rd103, %rd102, %rd100;
	shr.u32 	%r315, %r66, 11;
	and.b32  	%r316, %r315, 1;
	add.s32 	%r317, %r316, %r295;
	shr.u32 	%r318, %r41, 12;
	and.b32  	%r319, %r318, 1;
	add.s32 	%r320, %r317, %r319;
	shr.u32 	%r321, %r76, 11;
	and.b32  	%r322, %r321, 1;
	add.s32 	%r323, %r320, %r322;
	shr.u32 	%r324, %r49, 12;
	and.b32  	%r325, %r324, 1;
	add.s32 	%r326, %r323, %r325;
	shr.u32 	%r327, %r84, 11;
	and.b32  	%r328, %r327, 1;
	add.s32 	%r329, %r326, %r328;
	add.s32 	%r330, %r329, %r308;
	shr.u32 	%r331, %r55, 12;
	and.b32  	%r332, %r331, 1;
	add.s32 	%r333, %r330, %r332;
	and.b64  	%rd104, %rd11, 2048;
	setp.eq.s64 	%p58, %rd104, 0;
	and.b32  	%r334, %r333, -2;
	setp.eq.s32 	%p59, %r334, 2;
	setp.eq.s32 	%p60, %r333, 3;
	selp.u32 	%r335, -1, 0, %p60;
	selp.u32 	%r336, -1, 0, %p59;
	selp.b32 	%r337, %r335, %r336, %p58;
	and.b32  	%r338, %r337, 1;
	setp.eq.b32 	%p61, %r338, 1;
	selp.b64 	%rd105, 2048, 0, %p61;
	or.b64  	%rd106, %rd105, %rd103;
	shr.u32 	%r339, %r66, 12;
	and.b32  	%r340, %r339, 1;
	add.s32 	%r341, %r340, %r319;
	shr.u32 	%r342, %r41, 13;
	and.b32  	%r343, %r342, 1;
	add.s32 	%r344, %r341, %r343;
	shr.u32 	%r345, %r76, 12;
	and.b32  	%r346, %r345, 1;
	add.s32 	%r347, %r344, %r346;
	shr.u32 	%r348, %r49, 13;
	and.b32  	%r349, %r348, 1;
	add.s32 	%r350, %r347, %r349;
	shr.u32 	%r351, %r84, 12;
	and.b32  	%r352, %r351, 1;
	add.s32 	%r353, %r350, %r352;
	add.s32 	%r354, %r353, %r332;
	shr.u32 	%r355, %r55, 13;
	and.b32  	%r356, %r355, 1;
	add.s32 	%r357, %r354, %r356;
	and.b64  	%rd107, %rd11, 4096;
	setp.eq.s64 	%p62, %rd107, 0;
	and.b32  	%r358, %r357, -2;
	setp.eq.s32 	%p63, %r358, 2;
	setp.eq.s32 	%p64, %r357, 3;
	selp.u32 	%r359, -1, 0, %p64;
	selp.u32 	%r360, -1, 0, %p63;
	selp.b32 	%r361, %r359, %r360, %p62;
	and.b32  	%r362, %r361, 1;
	setp.eq.b32 	%p65, %r362, 1;
	selp.b64 	%rd108, 4096, 0, %p65;
	or.b64  	%rd109, %rd108, %rd106;
	shr.u32 	%r363, %r66, 13;
	and.b32  	%r364, %r363, 1;
	add.s32 	%r365, %r364, %r343;
	shr.u32 	%r366, %r41, 14;
	and.b32  	%r367, %r366, 1;
	add.s32 	%r368, %r365, %r367;
	shr.u32 	%r369, %r76, 13;
	and.b32  	%r370, %r369, 1;
	add.s32 	%r371, %r368, %r370;
	shr.u32 	%r372, %r49, 14;
	and.b32  	%r373, %r372, 1;
	add.s32 	%r374, %r371, %r373;
	shr.u32 	%r375, %r84, 13;
	and.b32  	%r376, %r375, 1;
	add.s32 	%r377, %r374, %r376;
	add.s32 	%r378, %r377, %r356;
	shr.u32 	%r379, %r55, 14;
	and.b32  	%r380, %r379, 1;
	add.s32 	%r381, %r378, %r380;
	and.b64  	%rd110, %rd11, 8192;
	setp.eq.s64 	%p66, %rd110, 0;
	and.b32  	%r382, %r381, -2;
	setp.eq.s32 	%p67, %r382, 2;
	setp.eq.s32 	%p68, %r381, 3;
	selp.u32 	%r383, -1, 0, %p68;
	selp.u32 	%r384, -1, 0, %p67;
	selp.b32 	%r385, %r383, %r384, %p66;
	and.b32  	%r386, %r385, 1;
	setp.eq.b32 	%p69, %r386, 1;
	selp.b64 	%rd111, 8192, 0, %p69;
	or.b64  	%rd112, %rd111, %rd109;
	shr.u32 	%r387, %r66, 14;
	and.b32  	%r388, %r387, 1;
	add.s32 	%r389, %r388, %r367;
	shr.u32 	%r390, %r41, 15;
	and.b32  	%r391, %r390, 1;
	add.s32 	%r392, %r389, %r391;
	shr.u32 	%r393, %r76, 14;
	and.b32  	%r394, %r393, 1;
	add.s32 	%r395, %r392, %r394;
	shr.u32 	%r396, %r49, 15;
	and.b32  	%r397, %r396, 1;
	add.s32 	%r398, %r395, %r397;
	shr.u32 	%r399, %r84, 14;
	and.b32  	%r400, %r399, 1;
	add.s32 	%r401, %r398, %r400;
	add.s32 	%r402, %r401, %r380;
	shr.u32 	%r403, %r55, 15;
	and.b32  	%r404, %r403, 1;
	add.s32 	%r405, %r402, %r404;
	and.b64  	%rd113, %rd11, 16384;
	setp.eq.s64 	%p70, %rd113, 0;
	and.b32  	%r406, %r405, -2;
	setp.eq.s32 	%p71, %r406, 2;
	setp.eq.s32 	%p72, %r405, 3;
	selp.u32 	%r407, -1, 0, %p72;
	selp.u32 	%r408, -1, 0, %p71;
	selp.b32 	%r409, %r407, %r408, %p70;
	and.b32  	%r410, %r409, 1;
	setp.eq.b32 	%p73, %r410, 1;
	selp.b64 	%rd114, 16384, 0, %p73;
	or.b64  	%rd115, %rd114, %rd112;
	shr.u32 	%r411, %r66, 15;
	and.b32  	%r412, %r411, 1;
	add.s32 	%r413, %r412, %r391;
	shr.u32 	%r414, %r41, 16;
	and.b32  	%r415, %r414, 1;
	add.s32 	%r416, %r413, %r415;
	shr.u32 	%r417, %r76, 15;
	and.b32  	%r418, %r417, 1;
	add.s32 	%r419, %r416, %r418;
	shr.u32 	%r420, %r49, 16;
	and.b32  	%r421, %r420, 1;
	add.s32 	%r422, %r419, %r421;
	shr.u32 	%r423, %r84, 15;
	and.b32  	%r424, %r423, 1;
	add.s32 	%r425, %r422, %r424;
	add.s32 	%r426, %r425, %r404;
	shr.u32 	%r427, %r55, 16;
	and.b32  	%r428, %r427, 1;
	add.s32 	%r429, %r426, %r428;
	and.b64  	%rd116, %rd11, 32768;
	setp.eq.s64 	%p74, %rd116, 0;
	and.b32  	%r430, %r429, -2;
	setp.eq.s32 	%p75, %r430, 2;
	setp.eq.s32 	%p76, %r429, 3;
	selp.u32 	%r431, -1, 0, %p76;
	selp.u32 	%r432, -1, 0, %p75;
	selp.b32 	%r433, %r431, %r432, %p74;
	and.b32  	%r434, %r433, 1;
	setp.eq.b32 	%p77, %r434, 1;
	selp.b64 	%rd117, 32768, 0, %p77;
	or.b64  	%rd118, %rd117, %rd115;
	shr.u32 	%r435, %r66, 16;
	and.b32  	%r436, %r435, 1;
	add.s32 	%r437, %r436, %r415;
	shr.u32 	%r438, %r41, 17;
	and.b32  	%r439, %r438, 1;
	add.s32 	%r440, %r437, %r439;
	shr.u32 	%r441, %r76, 16;
	and.b32  	%r442, %r441, 1;
	add.s32 	%r443, %r440, %r442;
	shr.u32 	%r444, %r49, 17;
	and.b32  	%r445, %r444, 1;
	add.s32 	%r446, %r443, %r445;
	shr.u32 	%r447, %r84, 16;
	and.b32  	%r448, %r447, 1;
	add.s32 	%r449, %r446, %r448;
	add.s32 	%r450, %r449, %r428;
	shr.u32 	%r451, %r55, 17;
	and.b32  	%r452, %r451, 1;
	add.s32 	%r453, %r450, %r452;
	and.b64  	%rd119, %rd11, 65536;
	setp.eq.s64 	%p78, %rd119, 0;
	and.b32  	%r454, %r453, -2;
	setp.eq.s32 	%p79, %r454, 2;
	setp.eq.s32 	%p80, %r453, 3;
	selp.u32 	%r455, -1, 0, %p80;
	selp.u32 	%r456, -1, 0, %p79;
	selp.b32 	%r457, %r455, %r456, %p78;
	and.b32  	%r458, %r457, 1;
	setp.eq.b32 	%p81, %r458, 1;
	selp.b64 	%rd120, 65536, 0, %p81;
	or.b64  	%rd121, %rd120, %rd118;
	shr.u32 	%r459, %r66, 17;
	and.b32  	%r460, %r459, 1;
	add.s32 	%r461, %r460, %r439;
	shr.u32 	%r462, %r41, 18;
	and.b32  	%r463, %r462, 1;
	add.s32 	%r464, %r461, %r463;
	shr.u32 	%r465, %r76, 17;
	and.b32  	%r466, %r465, 1;
	add.s32 	%r467, %r464, %r466;
	shr.u32 	%r468, %r49, 18;
	and.b32  	%r469, %r468, 1;
	add.s32 	%r470, %r467, %r469;
	shr.u32 	%r471, %r84, 17;
	and.b32  	%r472, %r471, 1;
	add.s32 	%r473, %r470, %r472;
	add.s32 	%r474, %r473, %r452;
	shr.u32 	%r475, %r55, 18;
	and.b32  	%r476, %r475, 1;
	add.s32 	%r477, %r474, %r476;
	and.b64  	%rd122, %rd11, 131072;
	setp.eq.s64 	%p82, %rd122, 0;
	and.b32  	%r478, %r477, -2;
	setp.eq.s32 	%p83, %r478, 2;
	setp.eq.s32 	%p84, %r477, 3;
	selp.u32 	%r479, -1, 0, %p84;
	selp.u32 	%r480, -1, 0, %p83;
	selp.b32 	%r481, %r479, %r480, %p82;
	and.b32  	%r482, %r481, 1;
	setp.eq.b32 	%p85, %r482, 1;
	selp.b64 	%rd123, 131072, 0, %p85;
	or.b64  	%rd124, %rd123, %rd121;
	shr.u32 	%r483, %r66, 18;
	and.b32  	%r484, %r483, 1;
	add.s32 	%r485, %r484, %r463;
	shr.u32 	%r486, %r41, 19;
	and.b32  	%r487, %r486, 1;
	add.s32 	%r488, %r485, %r487;
	shr.u32 	%r489, %r76, 18;
	and.b32  	%r490, %r489, 1;
	add.s32 	%r491, %r488, %r490;
	shr.u32 	%r492, %r49, 19;
	and.b32  	%r493, %r492, 1;
	add.s32 	%r494, %r491, %r493;
	shr.u32 	%r495, %r84, 18;
	and.b32  	%r496, %r495, 1;
	add.s32 	%r497, %r494, %r496;
	add.s32 	%r498, %r497, %r476;
	shr.u32 	%r499, %r55, 19;
	and.b32  	%r500, %r499, 1;
	add.s32 	%r501, %r498, %r500;
	and.b64  	%rd125, %rd11, 262144;
	setp.eq.s64 	%p86, %rd125, 0;
	and.b32  	%r502, %r501, -2;
	setp.eq.s32 	%p87, %r502, 2;
	setp.eq.s32 	%p88, %r501, 3;
	selp.u32 	%r503, -1, 0, %p88;
	selp.u32 	%r504, -1, 0, %p87;
	selp.b32 	%r505, %r503, %r504, %p86;
	and.b32  	%r506, %r505, 1;
	setp.eq.b32 	%p89, %r506, 1;
	selp.b64 	%rd126, 262144, 0, %p89;
	or.b64  	%rd127, %rd126, %rd124;
	shr.u32 	%r507, %r66, 19;
	and.b32  	%r508, %r507, 1;
	add.s32 	%r509, %r508, %r487;
	shr.u32 	%r510, %r41, 20;
	and.b32  	%r511, %r510, 1;
	add.s32 	%r512, %r509, %r511;
	shr.u32 	%r513, %r76, 19;
	and.b32  	%r514, %r513, 1;
	add.s32 	%r515, %r512, %r514;
	shr.u32 	%r516, %r49, 20;
	and.b32  	%r517, %r516, 1;
	add.s32 	%r518, %r515, %r517;
	shr.u32 	%r519, %r84, 19;
	and.b32  	%r520, %r519, 1;
	add.s32 	%r521, %r518, %r520;
	add.s32 	%r522, %r521, %r500;
	shr.u32 	%r523, %r55, 20;
	and.b32  	%r524, %r523, 1;
	add.s32 	%r525, %r522, %r524;
	and.b64  	%rd128, %rd11, 524288;
	setp.eq.s64 	%p90, %rd128, 0;
	and.b32  	%r526, %r525, -2;
	setp.eq.s32 	%p91, %r526, 2;
	setp.eq.s32 	%p92, %r525, 3;
	selp.u32 	%r527, -1, 0, %p92;
	selp.u32 	%r528, -1, 0, %p91;
	selp.b32 	%r529, %r527, %r528, %p90;
	and.b32  	%r530, %r529, 1;
	setp.eq.b32 	%p93, %r530, 1;
	selp.b64 	%rd129, 524288, 0, %p93;
	or.b64  	%rd130, %rd129, %rd127;
	shr.u32 	%r531, %r66, 20;
	and.b32  	%r532, %r531, 1;
	add.s32 	%r533, %r532, %r511;
	shr.u32 	%r534, %r41, 21;
	and.b32  	%r535, %r534, 1;
	add.s32 	%r536, %r533, %r535;
	shr.u32 	%r537, %r76, 20;
	and.b32  	%r538, %r537, 1;
	add.s32 	%r539, %r536, %r538;
	shr.u32 	%r540, %r49, 21;
	and.b32  	%r541, %r540, 1;
	add.s32 	%r542, %r539, %r541;
	shr.u32 	%r543, %r84, 20;
	and.b32  	%r544, %r543, 1;
	add.s32 	%r545, %r542, %r544;
	add.s32 	%r546, %r545, %r524;
	shr.u32 	%r547, %r55, 21;
	and.b32  	%r548, %r547, 1;
	add.s32 	%r549, %r546, %r548;
	and.b64  	%rd131, %rd11, 1048576;
	setp.eq.s64 	%p94, %rd131, 0;
	and.b32  	%r550, %r549, -2;
	setp.eq.s32 	%p95, %r550, 2;
	setp.eq.s32 	%p96, %r549, 3;
	selp.u32 	%r551, -1, 0, %p96;
	selp.u32 	%r552, -1, 0, %p95;
	selp.b32 	%r553, %r551, %r552, %p94;
	and.b32  	%r554, %r553, 1;
	setp.eq.b32 	%p97, %r554, 1;
	selp.b64 	%rd132, 1048576, 0, %p97;
	or.b64  	%rd133, %rd132, %rd130;
	shr.u32 	%r555, %r66, 21;
	and.b32  	%r556, %r555, 1;
	add.s32 	%r557, %r556, %r535;
	shr.u32 	%r558, %r41, 22;
	and.b32  	%r559, %r558, 1;
	add.s32 	%r560, %r557, %r559;
	shr.u32 	%r561, %r76, 21;
	and.b32  	%r562, %r561, 1;
	add.s32 	%r563, %r560, %r562;
	shr.u32 	%r564, %r49, 22;
	and.b32  	%r565, %r564, 1;
	add.s32 	%r566, %r563, %r565;
	shr.u32 	%r567, %r84, 21;
	and.b32  	%r568, %r567, 1;
	add.s32 	%r569, %r566, %r568;
	add.s32 	%r570, %r569, %r548;
	shr.u32 	%r571, %r55, 22;
	and.b32  	%r572, %r571, 1;
	add.s32 	%r573, %r570, %r572;
	and.b64  	%rd134, %rd11, 2097152;
	setp.eq.s64 	%p98, %rd134, 0;
	and.b32  	%r574, %r573, -2;
	setp.eq.s32 	%p99, %r574, 2;
	setp.eq.s32 	%p100, %r573, 3;
	selp.u32 	%r575, -1, 0, %p100;
	selp.u32 	%r576, -1, 0, %p99;
	selp.b32 	%r577, %r575, %r576, %p98;
	and.b32  	%r578, %r577, 1;
	setp.eq.b32 	%p101, %r578, 1;
	selp.b64 	%rd135, 2097152, 0, %p101;
	or.b64  	%rd136, %rd135, %rd133;
	shr.u32 	%r579, %r66, 22;
	and.b32  	%r580, %r579, 1;
	add.s32 	%r581, %r580, %r559;
	shr.u32 	%r582, %r41, 23;
	and.b32  	%r583, %r582, 1;
	add.s32 	%r584, %r581, %r583;
	shr.u32 	%r585, %r76, 22;
	and.b32  	%r586, %r585, 1;
	add.s32 	%r587, %r584, %r586;
	shr.u32 	%r588, %r49, 23;
	and.b32  	%r589, %r588, 1;
	add.s32 	%r590, %r587, %r589;
	shr.u32 	%r591, %r84, 22;
	and.b32  	%r592, %r591, 1;
	add.s32 	%r593, %r590, %r592;
	add.s32 	%r594, %r593, %r572;
	shr.u32 	%r595, %r55, 23;
	and.b32  	%r596, %r595, 1;
	add.s32 	%r597, %r594, %r596;
	and.b64  	%rd137, %rd11, 4194304;
	setp.eq.s64 	%p102, %rd137, 0;
	and.b32  	%r598, %r597, -2;
	setp.eq.s32 	%p103, %r598, 2;
	setp.eq.s32 	%p104, %r597, 3;
	selp.u32 	%r599, -1, 0, %p104;
	selp.u32 	%r600, -1, 0, %p103;
	selp.b32 	%r601, %r599, %r600, %p102;
	and.b32  	%r602, %r601, 1;
	setp.eq.b32 	%p105, %r602, 1;
	selp.b64 	%rd138, 4194304, 0, %p105;
	or.b64  	%rd139, %rd138, %rd136;
	shr.u32 	%r603, %r66, 23;
	and.b32  	%r604, %r603, 1;
	add.s32 	%r605, %r604, %r583;
	shr.u32 	%r606, %r41, 24;
	and.b32  	%r607, %r606, 1;
	add.s32 	%r608, %r605, %r607;
	shr.u32 	%r609, %r76, 23;
	and.b32  	%r610, %r609, 1;
	add.s32 	%r611, %r608, %r610;
	shr.u32 	%r612, %r49, 24;
	and.b32  	%r613, %r612, 1;
	add.s32 	%r614, %r611, %r613;
	shr.u32 	%r615, %r84, 23;
	and.b32  	%r616, %r615, 1;
	add.s32 	%r617, %r614, %r616;
	add.s32 	%r618, %r617, %r596;
	shr.u32 	%r619, %r55, 24;
	and.b32  	%r620, %r619, 1;
	add.s32 	%r621, %r618, %r620;
	and.b64  	%rd140, %rd11, 8388608;
	setp.eq.s64 	%p106, %rd140, 0;
	and.b32  	%r622, %r621, -2;
	setp.eq.s32 	%p107, %r622, 2;
	setp.eq.s32 	%p108, %r621, 3;
	selp.u32 	%r623, -1, 0, %p108;
	selp.u32 	%r624, -1, 0, %p107;
	selp.b32 	%r625, %r623, %r624, %p106;
	and.b32  	%r626, %r625, 1;
	setp.eq.b32 	%p109, %r626, 1;
	selp.b64 	%rd141, 8388608, 0, %p109;
	or.b64  	%rd142, %rd141, %rd139;
	shr.u32 	%r627, %r66, 24;
	and.b32  	%r628, %r627, 1;
	add.s32 	%r629, %r628, %r607;
	shr.u32 	%r630, %r41, 25;
	and.b32  	%r631, %r630, 1;
	add.s32 	%r632, %r629, %r631;
	shr.u32 	%r633, %r76, 24;
	and.b32  	%r634, %r633, 1;
	add.s32 	%r635, %r632, %r634;
	shr.u32 	%r636, %r49, 25;
	and.b32  	%r637, %r636, 1;
	add.s32 	%r638, %r635, %r637;
	shr.u32 	%r639, %r84, 24;
	and.b32  	%r640, %r639, 1;
	add.s32 	%r641, %r638, %r640;
	add.s32 	%r642, %r641, %r620;
	shr.u32 	%r643, %r55, 25;
	and.b32  	%r644, %r643, 1;
	add.s32 	%r645, %r642, %r644;
	and.b64  	%rd143, %rd11, 16777216;
	setp.eq.s64 	%p110, %rd143, 0;
	and.b32  	%r646, %r645, -2;
	setp.eq.s32 	%p111, %r646, 2;
	setp.eq.s32 	%p112, %r645, 3;
	selp.u32 	%r647, -1, 0, %p112;
	selp.u32 	%r648, -1, 0, %p111;
	selp.b32 	%r649, %r647, %r648, %p110;
	and.b32  	%r650, %r649, 1;
	setp.eq.b32 	%p113, %r650, 1;
	selp.b64 	%rd144, 16777216, 0, %p113;
	or.b64  	%rd145, %rd144, %rd142;
	shr.u32 	%r651, %r66, 25;
	and.b32  	%r652, %r651, 1;
	add.s32 	%r653, %r652, %r631;
	shr.u32 	%r654, %r41, 26;
	and.b32  	%r655, %r654, 1;
	add.s32 	%r656, %r653, %r655;
	shr.u32 	%r657, %r76, 25;
	and.b32  	%r658, %r657, 1;
	add.s32 	%r659, %r656, %r658;
	shr.u32 	%r660, %r49, 26;
	and.b32  	%r661, %r660, 1;
	add.s32 	%r662, %r659, %r661;
	shr.u32 	%r663, %r84, 25;
	and.b32  	%r664, %r663, 1;
	add.s32 	%r665, %r662, %r664;
	add.s32 	%r666, %r665, %r644;
	shr.u32 	%r667, %r55, 26;
	and.b32  	%r668, %r667, 1;
	add.s32 	%r669, %r666, %r668;
	and.b64  	%rd146, %rd11, 33554432;
	setp.eq.s64 	%p114, %rd146, 0;
	and.b32  	%r670, %r669, -2;
	setp.eq.s32 	%p115, %r670, 2;
	setp.eq.s32 	%p116, %r669, 3;
	selp.u32 	%r671, -1, 0, %p116;
	selp.u32 	%r672, -1, 0, %p115;
	selp.b32 	%r673, %r671, %r672, %p114;
	and.b32  	%r674, %r673, 1;
	setp.eq.b32 	%p117, %r674, 1;
	selp.b64 	%rd147, 33554432, 0, %p117;
	or.b64  	%rd148, %rd147, %rd145;
	shr.u32 	%r675, %r66, 26;
	and.b32  	%r676, %r675, 1;
	add.s32 	%r677, %r676, %r655;
	shr.u32 	%r678, %r41, 27;
	and.b32  	%r679, %r678, 1;
	add.s32 	%r680, %r677, %r679;
	shr.u32 	%r681, %r76, 26;
	and.b32  	%r682, %r681, 1;
	add.s32 	%r683, %r680, %r682;
	shr.u32 	%r684, %r49, 27;
	and.b32  	%r685, %r684, 1;
	add.s32 	%r686, %r683, %r685;
	shr.u32 	%r687, %r84, 26;
	and.b32  	%r688, %r687, 1;
	add.s32 	%r689, %r686, %r688;
	add.s32 	%r690, %r689, %r668;
	shr.u32 	%r691, %r55, 27;
	and.b32  	%r692, %r691, 1;
	add.s32 	%r693, %r690, %r692;
	and.b64  	%rd149, %rd11, 67108864;
	setp.eq.s64 	%p118, %rd149, 0;
	and.b32  	%r694, %r693, -2;
	setp.eq.s32 	%p119, %r694, 2;
	setp.eq.s32 	%p120, %r693, 3;
	selp.u32 	%r695, -1, 0, %p120;
	selp.u32 	%r696, -1, 0, %p119;
	selp.b32 	%r697, %r695, %r696, %p118;
	and.b32  	%r698, %r697, 1;
	setp.eq.b32 	%p121, %r698, 1;
	selp.b64 	%rd150, 67108864, 0, %p121;
	or.b64  	%rd151, %rd150, %rd148;
	shr.u32 	%r699, %r66, 27;
	and.b32  	%r700, %r699, 1;
	add.s32 	%r701, %r700, %r679;
	shr.u32 	%r702, %r41, 28;
	and.b32  	%r703, %r702, 1;
	add.s32 	%r704, %r701, %r703;
	shr.u32 	%r705, %r76, 27;
	and.b32  	%r706, %r705, 1;
	add.s32 	%r707, %r704, %r706;
	shr.u32 	%r708, %r49, 28;
	and.b32  	%r709, %r708, 1;
	add.s32 	%r710, %r707, %r709;
	shr.u32 	%r711, %r84, 27;
	and.b32  	%r712, %r711, 1;
	add.s32 	%r713, %r710, %r712;
	add.s32 	%r714, %r713, %r692;
	shr.u32 	%r715, %r55, 28;
	and.b32  	%r716, %r715, 1;
	add.s32 	%r717, %r714, %r716;
	and.b64  	%rd152, %rd11, 134217728;
	setp.eq.s64 	%p122, %rd152, 0;
	and.b32  	%r718, %r717, -2;
	setp.eq.s32 	%p123, %r718, 2;
	setp.eq.s32 	%p124, %r717, 3;
	selp.u32 	%r719, -1, 0, %p124;
	selp.u32 	%r720, -1, 0, %p123;
	selp.b32 	%r721, %r719, %r720, %p122;
	and.b32  	%r722, %r721, 1;
	setp.eq.b32 	%p125, %r722, 1;
	selp.b64 	%rd153, 134217728, 0, %p125;
	or.b64  	%rd154, %rd153, %rd151;
	shr.u32 	%r723, %r66, 28;
	and.b32  	%r724, %r723, 1;
	add.s32 	%r725, %r724, %r703;
	shr.u32 	%r726, %r41, 29;
	and.b32  	%r727, %r726, 1;
	add.s32 	%r728, %r725, %r727;
	shr.u32 	%r729, %r76, 28;
	and.b32  	%r730, %r729, 1;
	add.s32 	%r731, %r728, %r730;
	shr.u32 	%r732, %r49, 29;
	and.b32  	%r733, %r732, 1;
	add.s32 	%r734, %r731, %r733;
	shr.u32 	%r735, %r84, 28;
	and.b32  	%r736, %r735, 1;
	add.s32 	%r737, %r734, %r736;
	add.s32 	%r738, %r737, %r716;
	shr.u32 	%r739, %r55, 29;
	and.b32  	%r740, %r739, 1;
	add.s32 	%r741, %r738, %r740;
	and.b64  	%rd155, %rd11, 268435456;
	setp.eq.s64 	%p126, %rd155, 0;
	and.b32  	%r742, %r741, -2;
	setp.eq.s32 	%p127, %r742, 2;
	setp.eq.s32 	%p128, %r741, 3;
	selp.u32 	%r743, -1, 0, %p128;
	selp.u32 	%r744, -1, 0, %p127;
	selp.b32 	%r745, %r743, %r744, %p126;
	and.b32  	%r746, %r745, 1;
	setp.eq.b32 	%p129, %r746, 1;
	selp.b64 	%rd156, 268435456, 0, %p129;
	or.b64  	%rd157, %rd156, %rd154;
	shr.u32 	%r747, %r66, 29;
	and.b32  	%r748, %r747, 1;
	add.s32 	%r749, %r748, %r727;
	shr.u32 	%r750, %r41, 30;
	and.b32  	%r751, %r750, 1;
	add.s32 	%r752, %r749, %r751;
	shr.u32 	%r753, %r76, 29;
	and.b32  	%r754, %r753, 1;
	add.s32 	%r755, %r752, %r754;
	shr.u32 	%r756, %r49, 30;
	and.b32  	%r757, %r756, 1;
	add.s32 	%r758, %r755, %r757;
	shr.u32 	%r759, %r84, 29;
	and.b32  	%r760, %r759, 1;
	add.s32 	%r761, %r758, %r760;
	add.s32 	%r762, %r761, %r740;
	shr.u32 	%r763, %r55, 30;
	and.b32  	%r764, %r763, 1;
	add.s32 	%r765, %r762, %r764;
	and.b64  	%rd158, %rd11, 536870912;
	setp.eq.s64 	%p130, %rd158, 0;
	and.b32  	%r766, %r765, -2;
	setp.eq.s32 	%p131, %r766, 2;
	setp.eq.s32 	%p132, %r765, 3;
	selp.u32 	%r767, -1, 0, %p132;
	selp.u32 	%r768, -1, 0, %p131;
	selp.b32 	%r769, %r767, %r768, %p130;
	and.b32  	%r770, %r769, 1;
	setp.eq.b32 	%p133, %r770, 1;
	selp.b64 	%rd159, 536870912, 0, %p133;
	or.b64  	%rd160, %rd159, %rd157;
	shr.u32 	%r771, %r66, 30;
	and.b32  	%r772, %r771, 1;
	add.s32 	%r773, %r772, %r751;
	shr.u32 	%r774, %r41, 31;
	add.s32 	%r775, %r773, %r774;
	shr.u32 	%r776, %r76, 30;
	and.b32  	%r777, %r776, 1;
	add.s32 	%r778, %r775, %r777;
	shr.u32 	%r779, %r49, 31;
	add.s32 	%r780, %r778, %r779;
	shr.u32 	%r781, %r84, 30;
	and.b32  	%r782, %r781, 1;
	add.s32 	%r783, %r780, %r782;
	add.s32 	%r784, %r783, %r764;
	shr.u32 	%r785, %r55, 31;
	add.s32 	%r786, %r784, %r785;
	and.b64  	%rd161, %rd11, 1073741824;
	setp.eq.s64 	%p134, %rd161, 0;
	and.b32  	%r787, %r786, -2;
	setp.eq.s32 	%p135, %r787, 2;
	setp.eq.s32 	%p136, %r786, 3;
	selp.u32 	%r788, -1, 0, %p136;
	selp.u32 	%r789, -1, 0, %p135;
	selp.b32 	%r790, %r788, %r789, %p134;
	and.b32  	%r791, %r790, 1;
	setp.eq.b32 	%p137, %r791, 1;
	selp.b64 	%rd162, 1073741824, 0, %p137;
	or.b64  	%rd163, %rd162, %rd160;
	shr.u32 	%r792, %r66, 31;
	{ .reg .b32 tmp; mov.b64 {tmp, %r793}, %rd426; }
	and.b32  	%r794, %r793, 1;
	add.s32 	%r795, %r774, %r794;
	add.s32 	%r796, %r795, %r792;
	shr.u32 	%r797, %r76, 31;
	add.s32 	%r798, %r796, %r797;
	{ .reg .b32 tmp; mov.b64 {tmp, %r799}, %rd11; }
	and.b32  	%r800, %r799, 1;
	add.s32 	%r801, %r798, %r800;
	shr.u32 	%r802, %r84, 31;
	add.s32 	%r803, %r801, %r802;
	add.s32 	%r804, %r803, %r785;
	{ .reg .b32 tmp; mov.b64 {tmp, %r805}, %rd431; }
	and.b32  	%r806, %r805, 1;
	add.s32 	%r807, %r804, %r806;
	and.b64  	%rd164, %rd11, 2147483648;
	setp.eq.s64 	%p138, %rd164, 0;
	and.b32  	%r808, %r807, -2;
	setp.eq.s32 	%p139, %r808, 2;
	setp.eq.s32 	%p140, %r807, 3;
	selp.u32 	%r809, -1, 0, %p140;
	selp.u32 	%r810, -1, 0, %p139;
	selp.b32 	%r811, %r809, %r810, %p138;
	and.b32  	%r812, %r811, 1;
	setp.eq.b32 	%p141, %r812, 1;
	selp.b64 	%rd165, 2147483648, 0, %p141;
	or.b64  	%rd166, %rd165, %rd163;
	{ .reg .b32 tmp; mov.b64 {tmp, %r813}, %rd63; }
	and.b32  	%r814, %r813, 1;
	add.s32 	%r815, %r795, %r814;
	add.s32 	%r816, %r815, %r779;
	shr.u64 	%rd167, %rd11, 33;
	cvt.u32.u64 	%r817, %rd167;
	and.b32  	%r818, %r817, 1;
	add.s32 	%r819, %r816, %r818;
	add.s32 	%r820, %r819, %r785;
	add.s32 	%r821, %r820, %r806;
	{ .reg .b32 tmp; mov.b64 {tmp, %r822}, %rd70; }
	and.b32  	%r823, %r822, 1;
	add.s32 	%r824, %r821, %r823;
	and.b64  	%rd168, %rd11, 4294967296;
	setp.eq.s64 	%p142, %rd168, 0;
	and.b32  	%r825, %r824, -2;
	setp.eq.s32 	%p143, %r825, 2;
	setp.eq.s32 	%p144, %r824, 3;
	selp.u32 	%r826, -1, 0, %p144;
	selp.u32 	%r827, -1, 0, %p143;
	selp.b32 	%r828, %r826, %r827, %p142;
	and.b32  	%r829, %r828, 1;
	setp.eq.b32 	%p145, %r829, 1;
	selp.b64 	%rd169, 4294967296, 0, %p145;
	or.b64  	%rd170, %rd169, %rd166;
	shr.u64 	%rd171, %rd426, 33;
	cvt.u32.u64 	%r830, %rd171;
	and.b32  	%r831, %r830, 1;
	add.s32 	%r832, %r794, %r831;
	shr.u64 	%rd172, %rd63, 33;
	cvt.u32.u64 	%r833, %rd172;
	and.b32  	%r834, %r833, 1;
	add.s32 	%r835, %r832, %r834;
	add.s32 	%r836, %r835, %r800;
	shr.u64 	%rd173, %rd11, 34;
	cvt.u32.u64 	%r837, %rd173;
	and.b32  	%r838, %r837, 1;
	add.s32 	%r839, %r836, %r838;
	add.s32 	%r840, %r839, %r806;
	shr.u64 	%rd174, %rd431, 33;
	cvt.u32.u64 	%r841, %rd174;
	and.b32  	%r842, %r841, 1;
	add.s32 	%r843, %r840, %r842;
	shr.u64 	%rd175, %rd70, 33;
	cvt.u32.u64 	%r844, %rd175;
	and.b32  	%r845, %r844, 1;
	add.s32 	%r846, %r843, %r845;
	and.b64  	%rd176, %rd11, 8589934592;
	setp.eq.s64 	%p146, %rd176, 0;
	and.b32  	%r847, %r846, -2;
	setp.eq.s32 	%p147, %r847, 2;
	setp.eq.s32 	%p148, %r846, 3;
	selp.u32 	%r848, -1, 0, %p148;
	selp.u32 	%r849, -1, 0, %p147;
	selp.b32 	%r850, %r848, %r849, %p146;
	and.b32  	%r851, %r850, 1;
	setp.eq.b32 	%p149, %r851, 1;
	selp.b64 	%rd177, 8589934592, 0, %p149;
	or.b64  	%rd178, %rd177, %rd170;
	shr.u64 	%rd179, %rd426, 34;
	cvt.u32.u64 	%r852, %rd179;
	and.b32  	%r853, %r852, 1;
	add.s32 	%r854, %r831, %r853;
	shr.u64 	%rd180, %rd63, 34;
	cvt.u32.u64 	%r855, %rd180;
	and.b32  	%r856, %r855, 1;
	add.s32 	%r857, %r854, %r856;
	add.s32 	%r858, %r857, %r818;
	shr.u64 	%rd181, %rd11, 35;
	cvt.u32.u64 	%r859, %rd181;
	and.b32  	%r860, %r859, 1;
	add.s32 	%r861, %r858, %r860;
	add.s32 	%r862, %r861, %r842;
	shr.u64 	%rd182, %rd431, 34;
	cvt.u32.u64 	%r863, %rd182;
	and.b32  	%r864, %r863, 1;
	add.s32 	%r865, %r862, %r864;
	shr.u64 	%rd183, %rd70, 34;
	cvt.u32.u64 	%r866, %rd183;
	and.b32  	%r867, %r866, 1;
	add.s32 	%r868, %r865, %r867;
	and.b64  	%rd184, %rd11, 17179869184;
	setp.eq.s64 	%p150, %rd184, 0;
	and.b32  	%r869, %r868, -2;
	setp.eq.s32 	%p151, %r869, 2;
	setp.eq.s32 	%p152, %r868, 3;
	selp.u32 	%r870, -1, 0, %p152;
	selp.u32 	%r871, -1, 0, %p151;
	selp.b32 	%r872, %r870, %r871, %p150;
	and.b32  	%r873, %r872, 1;
	setp.eq.b32 	%p153, %r873, 1;
	selp.b64 	%rd185, 17179869184, 0, %p153;
	or.b64  	%rd186, %rd185, %rd178;
	shr.u64 	%rd187, %rd426, 35;
	cvt.u32.u64 	%r874, %rd187;
	and.b32  	%r875, %r874, 1;
	add.s32 	%r876, %r853, %r875;
	shr.u64 	%rd188, %rd63, 35;
	cvt.u32.u64 	%r877, %rd188;
	and.b32  	%r878, %r877, 1;
	add.s32 	%r879, %r876, %r878;
	add.s32 	%r880, %r879, %r838;
	shr.u64 	%rd189, %rd11, 36;
	cvt.u32.u64 	%r881, %rd189;
	and.b32  	%r882, %r881, 1;
	add.s32 	%r883, %r880, %r882;
	add.s32 	%r884, %r883, %r864;
	shr.u64 	%rd190, %rd431, 35;
	cvt.u32.u64 	%r885, %rd190;
	and.b32  	%r886, %r885, 1;
	add.s32 	%r887, %r884, %r886;
	shr.u64 	%rd191, %rd70, 35;
	cvt.u32.u64 	%r888, %rd191;
	and.b32  	%r889, %r888, 1;
	add.s32 	%r890, %r887, %r889;
	and.b64  	%rd192, %rd11, 34359738368;
	setp.eq.s64 	%p154, %rd192, 0;
	and.b32  	%r891, %r890, -2;
	setp.eq.s32 	%p155, %r891, 2;
	setp.eq.s32 	%p156, %r890, 3;
	selp.u32 	%r892, -1, 0, %p156;
	selp.u32 	%r893, -1, 0, %p155;
	selp.b32 	%r894, %r892, %r893, %p154;
	and.b32  	%r895, %r894, 1;
	setp.eq.b32 	%p157, %r895, 1;
	selp.b64 	%rd193, 34359738368, 0, %p157;
	or.b64  	%rd194, %rd193, %rd186;
	shr.u64 	%rd195, %rd426, 36;
	cvt.u32.u64 	%r896, %rd195;
	and.b32  	%r897, %r896, 1;
	add.s32 	%r898, %r875, %r897;
	shr.u64 	%rd196, %rd63, 36;
	cvt.u32.u64 	%r899, %rd196;
	and.b32  	%r900, %r899, 1;
	add.s32 	%r901, %r898, %r900;
	add.s32 	%r902, %r901, %r860;
	shr.u64 	%rd197, %rd11, 37;
	cvt.u32.u64 	%r903, %rd197;
	and.b32  	%r904, %r903, 1;
	add.s32 	%r905, %r902, %r904;
	add.s32 	%r906, %r905, %r886;
	shr.u64 	%rd198, %rd431, 36;
	cvt.u32.u64 	%r907, %rd198;
	and.b32  	%r908, %r907, 1;
	add.s32 	%r909, %r906, %r908;
	shr.u64 	%rd199, %rd70, 36;
	cvt.u32.u64 	%r910, %rd199;
	and.b32  	%r911, %r910, 1;
	add.s32 	%r912, %r909, %r911;
	and.b64  	%rd200, %rd11, 68719476736;
	setp.eq.s64 	%p158, %rd200, 0;
	and.b32  	%r913, %r912, -2;
	setp.eq.s32 	%p159, %r913, 2;
	setp.eq.s32 	%p160, %r912, 3;
	selp.u32 	%r914, -1, 0, %p160;
	selp.u32 	%r915, -1, 0, %p159;
	selp.b32 	%r916, %r914, %r915, %p158;
	and.b32  	%r917, %r916, 1;
	setp.eq.b32 	%p161, %r917, 1;
	selp.b64 	%rd201, 68719476736, 0, %p161;
	or.b64  	%rd202, %rd201, %rd194;
	shr.u64 	%rd203, %rd426, 37;
	cvt.u32.u64 	%r918, %rd203;
	and.b32  	%r919, %r918, 1;
	add.s32 	%r920, %r897, %r919;
	shr.u64 	%rd204, %rd63, 37;
	cvt.u32.u64 	%r921, %rd204;
	and.b32  	%r922, %r921, 1;
	add.s32 	%r923, %r920, %r922;
	add.s32 	%r924, %r923, %r882;
	shr.u64 	%rd205, %rd11, 38;
	cvt.u32.u64 	%r925, %rd205;
	and.b32  	%r926, %r925, 1;
	add.s32 	%r927, %r924, %r926;
	add.s32 	%r928, %r927, %r908;
	shr.u64 	%rd206, %rd431, 37;
	cvt.u32.u64 	%r929, %rd206;
	and.b32  	%r930, %r929, 1;
	add.s32 	%r931, %r928, %r930;
	shr.u64 	%rd207, %rd70, 37;
	cvt.u32.u64 	%r932, %rd207;
	and.b32  	%r933, %r932, 1;
	add.s32 	%r934, %r931, %r933;
	and.b64  	%rd208, %rd11, 137438953472;
	setp.eq.s64 	%p162, %rd208, 0;
	and.b32  	%r935, %r934, -2;
	setp.eq.s32 	%p163, %r935, 2;
	setp.eq.s32 	%p164, %r934, 3;
	selp.u32 	%r936, -1, 0, %p164;
	selp.u32 	%r937, -1, 0, %p163;
	selp.b32 	%r938, %r936, %r937, %p162;
	and.b32  	%r939, %r938, 1;
	setp.eq.b32 	%p165, %r939, 1;
	selp.b64 	%rd209, 137438953472, 0, %p165;
	or.b64  	%rd210, %rd209, %rd202;
	shr.u64 	%rd211, %rd426, 38;
	cvt.u32.u64 	%r940, %rd211;
	and.b32  	%r941, %r940, 1;
	add.s32 	%r942, %r919, %r941;
	shr.u64 	%rd212, %rd63, 38;
	cvt.u32.u64 	%r943, %rd212;
	and.b32  	%r944, %r943, 1;
	add.s32 	%r945, %r942, %r944;
	add.s32 	%r946, %r945, %r904;
	shr.u64 	%rd213, %rd11, 39;
	cvt.u32.u64 	%r947, %rd213;
	and.b32  	%r948, %r947, 1;
	add.s32 	%r949, %r946, %r948;
	add.s32 	%r950, %r949, %r930;
	shr.u64 	%rd214, %rd431, 38;
	cvt.u32.u64 	%r951, %rd214;
	and.b32  	%r952, %r951, 1;
	add.s32 	%r953, %r950, %r952;
	shr.u64 	%rd215, %rd70, 38;
	cvt.u32.u64 	%r954, %rd215;
	and.b32  	%r955, %r954, 1;
	add.s32 	%r956, %r953, %r955;
	and.b64  	%rd216, %rd11, 274877906944;
	setp.eq.s64 	%p166, %rd216, 0;
	and.b32  	%r957, %r956, -2;
	setp.eq.s32 	%p167, %r957, 2;
	setp.eq.s32 	%p168, %r956, 3;
	selp.u32 	%r958, -1, 0, %p168;
	selp.u32 	%r959, -1, 0, %p167;
	selp.b32 	%r960, %r958, %r959, %p166;
	and.b32  	%r961, %r960, 1;
	setp.eq.b32 	%p169, %r961, 1;
	selp.b64 	%rd217, 274877906944, 0, %p169;
	or.b64  	%rd218, %rd217, %rd210;
	shr.u64 	%rd219, %rd426, 39;
	cvt.u32.u64 	%r962, %rd219;
	and.b32  	%r963, %r962, 1;
	add.s32 	%r964, %r941, %r963;
	shr.u64 	%rd220, %rd63, 39;
	cvt.u32.u64 	%r965, %rd220;
	and.b32  	%r966, %r965, 1;
	add.s32 	%r967, %r964, %r966;
	add.s32 	%r968, %r967, %r926;
	shr.u64 	%rd221, %rd11, 40;
	cvt.u32.u64 	%r969, %rd221;
	and.b32  	%r970, %r969, 1;
	add.s32 	%r971, %r968, %r970;
	add.s32 	%r972, %r971, %r952;
	shr.u64 	%rd222, %rd431, 39;
	cvt.u32.u64 	%r973, %rd222;
	and.b32  	%r974, %r973, 1;
	add.s32 	%r975, %r972, %r974;
	shr.u64 	%rd223, %rd70, 39;
	cvt.u32.u64 	%r976, %rd223;
	and.b32  	%r977, %r976, 1;
	add.s32 	%r978, %r975, %r977;
	and.b64  	%rd224, %rd11, 549755813888;
	setp.eq.s64 	%p170, %rd224, 0;
	and.b32  	%r979, %r978, -2;
	setp.eq.s32 	%p171, %r979, 2;
	setp.eq.s32 	%p172, %r978, 3;
	selp.u32 	%r980, -1, 0, %p172;
	selp.u32 	%r981, -1, 0, %p171;
	selp.b32 	%r982, %r980, %r981, %p170;
	and.b32  	%r983, %r982, 1;
	setp.eq.b32 	%p173, %r983, 1;
	selp.b64 	%rd225, 549755813888, 0, %p173;
	or.b64  	%rd226, %rd225, %rd218;
	shr.u64 	%rd227, %rd426, 40;
	cvt.u32.u64 	%r984, %rd227;
	and.b32  	%r985, %r984, 1;
	add.s32 	%r986, %r963, %r985;
	shr.u64 	%rd228, %rd63, 40;
	cvt.u32.u64 	%r987, %rd228;
	and.b32  	%r988, %r987, 1;
	add.s32 	%r989, %r986, %r988;
	add.s32 	%r990, %r989, %r948;
	shr.u64 	%rd229, %rd11, 41;
	cvt.u32.u64 	%r991, %rd229;
	and.b32  	%r992, %r991, 1;
	add.s32 	%r993, %r990, %r992;
	add.s32 	%r994, %r993, %r974;
	shr.u64 	%rd230, %rd431, 40;
	cvt.u32.u64 	%r995, %rd230;
	and.b32  	%r996, %r995, 1;
	add.s32 	%r997, %r994, %r996;
	shr.u64 	%rd231, %rd70, 40;
	cvt.u32.u64 	%r998, %rd231;
	and.b32  	%r999, %r998, 1;
	add.s32 	%r1000, %r997, %r999;
	and.b64  	%rd232, %rd11, 1099511627776;
	setp.eq.s64 	%p174, %rd232, 0;
	and.b32  	%r1001, %r1000, -2;
	setp.eq.s32 	%p175, %r1001, 2;
	setp.eq.s32 	%p176, %r1000, 3;
	selp.u32 	%r1002, -1, 0, %p176;
	selp.u32 	%r1003, -1, 0, %p175;
	selp.b32 	%r1004, %r1002, %r1003, %p174;
	and.b32  	%r1005, %r1004, 1;
	setp.eq.b32 	%p177, %r1005, 1;
	selp.b64 	%rd233, 1099511627776, 0, %p177;
	or.b64  	%rd234, %rd233, %rd226;
	shr.u64 	%rd235, %rd426, 41;
	cvt.u32.u64 	%r1006, %rd235;
	and.b32  	%r1007, %r1006, 1;
	add.s32 	%r1008, %r985, %r1007;
	shr.u64 	%rd236, %rd63, 41;
	cvt.u32.u64 	%r1009, %rd236;
	and.b32  	%r1010, %r1009, 1;
	add.s32 	%r1011, %r1008, %r1010;
	add.s32 	%r1012, %r1011, %r970;
	shr.u64 	%rd237, %rd11, 42;
	cvt.u32.u64 	%r1013, %rd237;
	and.b32  	%r1014, %r1013, 1;
	add.s32 	%r1015, %r1012, %r1014;
	add.s32 	%r1016, %r1015, %r996;
	shr.u64 	%rd238, %rd431, 41;
	cvt.u32.u64 	%r1017, %rd238;
	and.b32  	%r1018, %r1017, 1;
	add.s32 	%r1019, %r1016, %r1018;
	shr.u64 	%rd239, %rd70, 41;
	cvt.u32.u64 	%r1020, %rd239;
	and.b32  	%r1021, %r1020, 1;
	add.s32 	%r1022, %r1019, %r1021;
	and.b64  	%rd240, %rd11, 2199023255552;
	setp.eq.s64 	%p178, %rd240, 0;
	and.b32  	%r1023, %r1022, -2;
	setp.eq.s32 	%p179, %r1023, 2;
	setp.eq.s32 	%p180, %r1022, 3;
	selp.u32 	%r1024, -1, 0, %p180;
	selp.u32 	%r1025, -1, 0, %p179;
	selp.b32 	%r1026, %r1024, %r1025, %p178;
	and.b32  	%r1027, %r1026, 1;
	setp.eq.b32 	%p181, %r1027, 1;
	selp.b64 	%rd241, 2199023255552, 0, %p181;
	or.b64  	%rd242, %rd241, %rd234;
	shr.u64 	%rd243, %rd426, 42;
	cvt.u32.u64 	%r1028, %rd243;
	and.b32  	%r1029, %r1028, 1;
	add.s32 	%r1030, %r1007, %r1029;
	shr.u64 	%rd244, %rd63, 42;
	cvt.u32.u64 	%r1031, %rd244;
	and.b32  	%r1032, %r1031, 1;
	add.s32 	%r1033, %r1030, %r1032;
	add.s32 	%r1034, %r1033, %r992;
	shr.u64 	%rd245, %rd11, 43;
	cvt.u32.u64 	%r1035, %rd245;
	and.b32  	%r1036, %r1035, 1;
	add.s32 	%r1037, %r1034, %r1036;
	add.s32 	%r1038, %r1037, %r1018;
	shr.u64 	%rd246, %rd431, 42;
	cvt.u32.u64 	%r1039, %rd246;
	and.b32  	%r1040, %r1039, 1;
	add.s32 	%r1041, %r1038, %r1040;
	shr.u64 	%rd247, %rd70, 42;
	cvt.u32.u64 	%r1042, %rd247;
	and.b32  	%r1043, %r1042, 1;
	add.s32 	%r1044, %r1041, %r1043;
	and.b64  	%rd248, %rd11, 4398046511104;
	setp.eq.s64 	%p182, %rd248, 0;
	and.b32  	%r1045, %r1044, -2;
	setp.eq.s32 	%p183, %r1045, 2;
	setp.eq.s32 	%p184, %r1044, 3;
	selp.u32 	%r1046, -1, 0, %p184;
	selp.u32 	%r1047, -1, 0, %p183;
	selp.b32 	%r1048, %r1046, %r1047, %p182;
	and.b32  	%r1049, %r1048, 1;
	setp.eq.b32 	%p185, %r1049, 1;
	selp.b64 	%rd249, 4398046511104, 0, %p185;
	or.b64  	%rd250, %rd249, %rd242;
	shr.u64 	%rd251, %rd426, 43;
	cvt.u32.u64 	%r1050, %rd251;
	and.b32  	%r1051, %r1050, 1;
	add.s32 	%r1052, %r1029, %r1051;
	shr.u64 	%rd252, %rd63, 43;
	cvt.u32.u64 	%r1053, %rd252;
	and.b32  	%r1054, %r1053, 1;
	add.s32 	%r1055, %r1052, %r1054;
	add.s32 	%r1056, %r1055, %r1014;
	shr.u64 	%rd253, %rd11, 44;
	cvt.u32.u64 	%r1057, %rd253;
	and.b32  	%r1058, %r1057, 1;
	add.s32 	%r1059, %r1056, %r1058;
	add.s32 	%r1060, %r1059, %r1040;
	shr.u64 	%rd254, %rd431, 43;
	cvt.u32.u64 	%r1061, %rd254;
	and.b32  	%r1062, %r1061, 1;
	add.s32 	%r1063, %r1060, %r1062;
	shr.u64 	%rd255, %rd70, 43;
	cvt.u32.u64 	%r1064, %rd255;
	and.b32  	%r1065, %r1064, 1;
	add.s32 	%r1066, %r1063, %r1065;
	and.b64  	%rd256, %rd11, 8796093022208;
	setp.eq.s64 	%p186, %rd256, 0;
	and.b32  	%r1067, %r1066, -2;
	setp.eq.s32 	%p187, %r1067, 2;
	setp.eq.s32 	%p188, %r1066, 3;
	selp.u32 	%r1068, -1, 0, %p188;
	selp.u32 	%r1069, -1, 0, %p187;
	selp.b32 	%r1070, %r1068, %r1069, %p186;
	and.b32  	%r1071, %r1070, 1;
	setp.eq.b32 	%p189, %r1071, 1;
	selp.b64 	%rd257, 8796093022208, 0, %p189;
	or.b64  	%rd258, %rd257, %rd250;
	shr.u64 	%rd259, %rd426, 44;
	cvt.u32.u64 	%r1072, %rd259;
	and.b32  	%r1073, %r1072, 1;
	add.s32 	%r1074, %r1051, %r1073;
	shr.u64 	%rd260, %rd63, 44;
	cvt.u32.u64 	%r1075, %rd260;
	and.b32  	%r1076, %r1075, 1;
	add.s32 	%r1077, %r1074, %r1076;
	add.s32 	%r1078, %r1077, %r1036;
	shr.u64 	%rd261, %rd11, 45;
	cvt.u32.u64 	%r1079, %rd261;
	and.b32  	%r1080, %r1079, 1;
	add.s32 	%r1081, %r1078, %r1080;
	add.s32 	%r1082, %r1081, %r1062;
	shr.u64 	%rd262, %rd431, 44;
	cvt.u32.u64 	%r1083, %rd262;
	and.b32  	%r1084, %r1083, 1;
	add.s32 	%r1085, %r1082, %r1084;
	shr.u64 	%rd263, %rd70, 44;
	cvt.u32.u64 	%r1086, %rd263;
	and.b32  	%r1087, %r1086, 1;
	add.s32 	%r1088, %r1085, %r1087;
	and.b64  	%rd264, %rd11, 17592186044416;
	setp.eq.s64 	%p190, %rd264, 0;
	and.b32  	%r1089, %r1088, -2;
	setp.eq.s32 	%p191, %r1089, 2;
	setp.eq.s32 	%p192, %r1088, 3;
	selp.u32 	%r1090, -1, 0, %p192;
	selp.u32 	%r1091, -1, 0, %p191;
	selp.b32 	%r1092, %r1090, %r1091, %p190;
	and.b32  	%r1093, %r1092, 1;
	setp.eq.b32 	%p193, %r1093, 1;
	selp.b64 	%rd265, 17592186044416, 0, %p193;
	or.b64  	%rd266, %rd265, %rd258;
	shr.u64 	%rd267, %rd426, 45;
	cvt.u32.u64 	%r1094, %rd267;
	and.b32  	%r1095, %r1094, 1;
	add.s32 	%r1096, %r1073, %r1095;
	shr.u64 	%rd268, %rd63, 45;
	cvt.u32.u64 	%r1097, %rd268;
	and.b32  	%r1098, %r1097, 1;
	add.s32 	%r1099, %r1096, %r1098;
	add.s32 	%r1100, %r1099, %r1058;
	shr.u64 	%rd269, %rd11, 46;
	cvt.u32.u64 	%r1101, %rd269;
	and.b32  	%r1102, %r1101, 1;
	add.s32 	%r1103, %r1100, %r1102;
	add.s32 	%r1104, %r1103, %r1084;
	shr.u64 	%rd270, %rd431, 45;
	cvt.u32.u64 	%r1105, %rd270;
	and.b32  	%r1106, %r1105, 1;
	add.s32 	%r1107, %r1104, %r1106;
	shr.u64 	%rd271, %rd70, 45;
	cvt.u32.u64 	%r1108, %rd271;
	and.b32  	%r1109, %r1108, 1;
	add.s32 	%r1110, %r1107, %r1109;
	and.b64  	%rd272, %rd11, 35184372088832;
	setp.eq.s64 	%p194, %rd272, 0;
	and.b32  	%r1111, %r1110, -2;
	setp.eq.s32 	%p195, %r1111, 2;
	setp.eq.s32 	%p196, %r1110, 3;
	selp.u32 	%r1112, -1, 0, %p196;
	selp.u32 	%r1113, -1, 0, %p195;
	selp.b32 	%r1114, %r1112, %r1113, %p194;
	and.b32  	%r1115, %r1114, 1;
	setp.eq.b32 	%p197, %r1115, 1;
	selp.b64 	%rd273, 35184372088832, 0, %p197;
	or.b64  	%rd274, %rd273, %rd266;
	shr.u64 	%rd275, %rd426, 46;
	cvt.u32.u64 	%r1116, %rd275;
	and.b32  	%r1117, %r1116, 1;
	add.s32 	%r1118, %r1095, %r1117;
	shr.u64 	%rd276, %rd63, 46;
	cvt.u32.u64 	%r1119, %rd276;
	and.b32  	%r1120, %r1119, 1;
	add.s32 	%r1121, %r1118, %r1120;
	add.s32 	%r1122, %r1121, %r1080;
	shr.u64 	%rd277, %rd11, 47;
	cvt.u32.u64 	%r1123, %rd277;
	and.b32  	%r1124, %r1123, 1;
	add.s32 	%r1125, %r1122, %r1124;
	add.s32 	%r1126, %r1125, %r1106;
	shr.u64 	%rd278, %rd431, 46;
	cvt.u32.u64 	%r1127, %rd278;
	and.b32  	%r1128, %r1127, 1;
	add.s32 	%r1129, %r1126, %r1128;
	shr.u64 	%rd279, %rd70, 46;
	cvt.u32.u64 	%r1130, %rd279;
	and.b32  	%r1131, %r1130, 1;
	add.s32 	%r1132, %r1129, %r1131;
	and.b64  	%rd280, %rd11, 70368744177664;
	setp.eq.s64 	%p198, %rd280, 0;
	and.b32  	%r1133, %r1132, -2;
	setp.eq.s32 	%p199, %r1133, 2;
	setp.eq.s32 	%p200, %r1132, 3;
	selp.u32 	%r1134, -1, 0, %p200;
	selp.u32 	%r1135, -1, 0, %p199;
	selp.b32 	%r1136, %r1134, %r1135, %p198;
	and.b32  	%r1137, %r1136, 1;
	setp.eq.b32 	%p201, %r1137, 1;
	selp.b64 	%rd281, 70368744177664, 0, %p201;
	or.b64  	%rd282, %rd281, %rd274;
	shr.u64 	%rd283, %rd426, 47;
	cvt.u32.u64 	%r1138, %rd283;
	and.b32  	%r1139, %r1138, 1;
	add.s32 	%r1140, %r1117, %r1139;
	shr.u64 	%rd284, %rd63, 47;
	cvt.u32.u64 	%r1141, %rd284;
	and.b32  	%r1142, %r1141, 1;
	add.s32 	%r1143, %r1140, %r1142;
	add.s32 	%r1144, %r1143, %r1102;
	shr.u64 	%rd285, %rd11, 48;
	cvt.u32.u64 	%r1145, %rd285;
	and.b32  	%r1146, %r1145, 1;
	add.s32 	%r1147, %r1144, %r1146;
	add.s32 	%r1148, %r1147, %r1128;
	shr.u64 	%rd286, %rd431, 47;
	cvt.u32.u64 	%r1149, %rd286;
	and.b32  	%r1150, %r1149, 1;
	add.s32 	%r1151, %r1148, %r1150;
	shr.u64 	%rd287, %rd70, 47;
	cvt.u32.u64 	%r1152, %rd287;
	and.b32  	%r1153, %r1152, 1;
	add.s32 	%r1154, %r1151, %r1153;
	and.b64  	%rd288, %rd11, 140737488355328;
	setp.eq.s64 	%p202, %rd288, 0;
	and.b32  	%r1155, %r1154, -2;
	setp.eq.s32 	%p203, %r1155, 2;
	setp.eq.s32 	%p204, %r1154, 3;
	selp.u32 	%r1156, -1, 0, %p204;
	selp.u32 	%r1157, -1, 0, %p203;
	selp.b32 	%r1158, %r1156, %r1157, %p202;
	and.b32  	%r1159, %r1158, 1;
	setp.eq.b32 	%p205, %r1159, 1;
	selp.b64 	%rd289, 140737488355328, 0, %p205;
	or.b64  	%rd290, %rd289, %rd282;
	shr.u64 	%rd291, %rd426, 48;
	cvt.u32.u64 	%r1160, %rd291;
	and.b32  	%r1161, %r1160, 1;
	add.s32 	%r1162, %r1139, %r1161;
	shr.u64 	%rd292, %rd63, 48;
	cvt.u32.u64 	%r1163, %rd292;
	and.b32  	%r1164, %r1163, 1;
	add.s32 	%r1165, %r1162, %r1164;
	add.s32 	%r1166, %r1165, %r1124;
	shr.u64 	%rd293, %rd11, 49;
	cvt.u32.u64 	%r1167, %rd293;
	and.b32  	%r1168, %r1167, 1;
	add.s32 	%r1169, %r1166, %r1168;
	add.s32 	%r1170, %r1169, %r1150;
	shr.u64 	%rd294, %rd431, 48;
	cvt.u32.u64 	%r1171, %rd294;
	and.b32  	%r1172, %r1171, 1;
	add.s32 	%r1173, %r1170, %r1172;
	shr.u64 	%rd295, %rd70, 48;
	cvt.u32.u64 	%r1174, %rd295;
	and.b32  	%r1175, %r1174, 1;
	add.s32 	%r1176, %r1173, %r1175;
	and.b64  	%rd296, %rd11, 281474976710656;
	setp.eq.s64 	%p206, %rd296, 0;
	and.b32  	%r1177, %r1176, -2;
	setp.eq.s32 	%p207, %r1177, 2;
	setp.eq.s32 	%p208, %r1176, 3;
	selp.u32 	%r1178, -1, 0, %p208;
	selp.u32 	%r1179, -1, 0, %p207;
	selp.b32 	%r1180, %r1178, %r1179, %p206;
	and.b32  	%r1181, %r1180, 1;
	setp.eq.b32 	%p209, %r1181, 1;
	selp.b64 	%rd297, 281474976710656, 0, %p209;
	or.b64  	%rd298, %rd297, %rd290;
	shr.u64 	%rd299, %rd426, 49;
	cvt.u32.u64 	%r1182, %rd299;
	and.b32  	%r1183, %r1182, 1;
	add.s32 	%r1184, %r1161, %r1183;
	shr.u64 	%rd300, %rd63, 49;
	cvt.u32.u64 	%r1185, %rd300;
	and.b32  	%r1186, %r1185, 1;
	add.s32 	%r1187, %r1184, %r1186;
	add.s32 	%r1188, %r1187, %r1146;
	shr.u64 	%rd301, %rd11, 50;
	cvt.u32.u64 	%r1189, %rd301;
	and.b32  	%r1190, %r1189, 1;
	add.s32 	%r1191, %r1188, %r1190;
	add.s32 	%r1192, %r1191, %r1172;
	shr.u64 	%rd302, %rd431, 49;
	cvt.u32.u64 	%r1193, %rd302;
	and.b32  	%r1194, %r1193, 1;
	add.s32 	%r1195, %r1192, %r1194;
	shr.u64 	%rd303, %rd70, 49;
	cvt.u32.u64 	%r1196, %rd303;
	and.b32  	%r1197, %r1196, 1;
	add.s32 	%r1198, %r1195, %r1197;
	and.b64  	%rd304, %rd11, 562949953421312;
	setp.eq.s64 	%p210, %rd304, 0;
	and.b32  	%r1199, %r1198, -2;
	setp.eq.s32 	%p211, %r1199, 2;
	setp.eq.s32 	%p212, %r1198, 3;
	selp.u32 	%r1200, -1, 0, %p212;
	selp.u32 	%r1201, -1, 0, %p211;
	selp.b32 	%r1202, %r1200, %r1201, %p210;
	and.b32  	%r1203, %r1202, 1;
	setp.eq.b32 	%p213, %r1203, 1;
	selp.b64 	%rd305, 562949953421312, 0, %p213;
	or.b64  	%rd306, %rd305, %rd298;
	shr.u64 	%rd307, %rd426, 50;
	cvt.u32.u64 	%r1204, %rd307;
	and.b32  	%r1205, %r1204, 1;
	add.s32 	%r1206, %r1183, %r1205;
	shr.u64 	%rd308, %rd63, 50;
	cvt.u32.u64 	%r1207, %rd308;
	and.b32  	%r1208, %r1207, 1;
	add.s32 	%r1209, %r1206, %r1208;
	add.s32 	%r1210, %r1209, %r1168;
	shr.u64 	%rd309, %rd11, 51;
	cvt.u32.u64 	%r1211, %rd309;
	and.b32  	%r1212, %r1211, 1;
	add.s32 	%r1213, %r1210, %r1212;
	add.s32 	%r1214, %r1213, %r1194;
	shr.u64 	%rd310, %rd431, 50;
	cvt.u32.u64 	%r1215, %rd310;
	and.b32  	%r1216, %r1215, 1;
	add.s32 	%r1217, %r1214, %r1216;
	shr.u64 	%rd311, %rd70, 50;
	cvt.u32.u64 	%r1218, %rd311;
	and.b32  	%r1219, %r1218, 1;
	add.s32 	%r1220, %r1217, %r1219;
	and.b64  	%rd312, %rd11, 1125899906842624;
	setp.eq.s64 	%p214, %rd312, 0;
	and.b32  	%r1221, %r1220, -2;
	setp.eq.s32 	%p215, %r1221, 2;
	setp.eq.s32 	%p216, %r1220, 3;
	selp.u32 	%r1222, -1, 0, %p216;
	selp.u32 	%r1223, -1, 0, %p215;
	selp.b32 	%r1224, %r1222, %r1223, %p214;
	and.b32  	%r1225, %r1224, 1;
	setp.eq.b32 	%p217, %r1225, 1;
	selp.b64 	%rd313, 1125899906842624, 0, %p217;
	or.b64  	%rd314, %rd313, %rd306;
	shr.u64 	%rd315, %rd426, 51;
	cvt.u32.u64 	%r1226, %rd315;
	and.b32  	%r1227, %r1226, 1;
	add.s32 	%r1228, %r1205, %r1227;
	shr.u64 	%rd316, %rd63, 51;
	cvt.u32.u64 	%r1229, %rd316;
	and.b32  	%r1230, %r1229, 1;
	add.s32 	%r1231, %r1228, %r1230;
	add.s32 	%r1232, %r1231, %r1190;
	shr.u64 	%rd317, %rd11, 52;
	cvt.u32.u64 	%r1233, %rd317;
	and.b32  	%r1234, %r1233, 1;
	add.s32 	%r1235, %r1232, %r1234;
	add.s32 	%r1236, %r1235, %r1216;
	shr.u64 	%rd318, %rd431, 51;
	cvt.u32.u64 	%r1237, %rd318;
	and.b32  	%r1238, %r1237, 1;
	add.s32 	%r1239, %r1236, %r1238;
	shr.u64 	%rd319, %rd70, 51;
	cvt.u32.u64 	%r1240, %rd319;
	and.b32  	%r1241, %r1240, 1;
	add.s32 	%r1242, %r1239, %r1241;
	and.b64  	%rd320, %rd11, 2251799813685248;
	setp.eq.s64 	%p218, %rd320, 0;
	and.b32  	%r1243, %r1242, -2;
	setp.eq.s32 	%p219, %r1243, 2;
	setp.eq.s32 	%p220, %r1242, 3;
	selp.u32 	%r1244, -1, 0, %p220;
	selp.u32 	%r1245, -1, 0, %p219;
	selp.b32 	%r1246, %r1244, %r1245, %p218;
	and.b32  	%r1247, %r1246, 1;
	setp.eq.b32 	%p221, %r1247, 1;
	selp.b64 	%rd321, 2251799813685248, 0, %p221;
	or.b64  	%rd322, %rd321, %rd314;
	shr.u64 	%rd323, %rd426, 52;
	cvt.u32.u64 	%r1248, %rd323;
	and.b32  	%r1249, %r1248, 1;
	add.s32 	%r1250, %r1227, %r1249;
	shr.u64 	%rd324, %rd63, 52;
	cvt.u32.u64 	%r1251, %rd324;
	and.b32  	%r1252, %r1251, 1;
	add.s32 	%r1253, %r1250, %r1252;
	add.s32 	%r1254, %r1253, %r1212;
	shr.u64 	%rd325, %rd11, 53;
	cvt.u32.u64 	%r1255, %rd325;
	and.b32  	%r1256, %r1255, 1;
	add.s32 	%r1257, %r1254, %r1256;
	add.s32 	%r1258, %r1257, %r1238;
	shr.u64 	%rd326, %rd431, 52;
	cvt.u32.u64 	%r1259, %rd326;
	and.b32  	%r1260, %r1259, 1;
	add.s32 	%r1261, %r1258, %r1260;
	shr.u64 	%rd327, %rd70, 52;
	cvt.u32.u64 	%r1262, %rd327;
	and.b32  	%r1263, %r1262, 1;
	add.s32 	%r1264, %r1261, %r1263;
	and.b64  	%rd328, %rd11, 4503599627370496;
	setp.eq.s64 	%p222, %rd328, 0;
	and.b32  	%r1265, %r1264, -2;
	setp.eq.s32 	%p223, %r1265, 2;
	setp.eq.s32 	%p224, %r1264, 3;
	selp.u32 	%r1266, -1, 0, %p224;
	selp.u32 	%r1267, -1, 0, %p223;
	selp.b32 	%r1268, %r1266, %r1267, %p222;
	and.b32  	%r1269, %r1268, 1;
	setp.eq.b32 	%p225, %r1269, 1;
	selp.b64 	%rd329, 4503599627370496, 0, %p225;
	or.b64  	%rd330, %rd329, %rd322;
	shr.u64 	%rd331, %rd426, 53;
	cvt.u32.u64 	%r1270, %rd331;
	and.b32  	%r1271, %r1270, 1;
	add.s32 	%r1272, %r1249, %r1271;
	shr.u64 	%rd332, %rd63, 53;
	cvt.u32.u64 	%r1273, %rd332;
	and.b32  	%r1274, %r1273, 1;
	add.s32 	%r1275, %r1272, %r1274;
	add.s32 	%r1276, %r1275, %r1234;
	shr.u64 	%rd333, %rd11, 54;
	cvt.u32.u64 	%r1277, %rd333;
	and.b32  	%r1278, %r1277, 1;
	add.s32 	%r1279, %r1276, %r1278;
	add.s32 	%r1280, %r1279, %r1260;
	shr.u64 	%rd334, %rd431, 53;
	cvt.u32.u64 	%r1281, %rd334;
	and.b32  	%r1282, %r1281, 1;
	add.s32 	%r1283, %r1280, %r1282;
	shr.u64 	%rd335, %rd70, 53;
	cvt.u32.u64 	%r1284, %rd335;
	and.b32  	%r1285, %r1284, 1;
	add.s32 	%r1286, %r1283, %r1285;
	and.b64  	%rd336, %rd11, 9007199254740992;
	setp.eq.s64 	%p226, %rd336, 0;
	and.b32  	%r1287, %r1286, -2;
	setp.eq.s32 	%p227, %r1287, 2;
	setp.eq.s32 	%p228, %r1286, 3;
	selp.u32 	%r1288, -1, 0, %p228;
	selp.u32 	%r1289, -1, 0, %p227;
	selp.b32 	%r1290, %r1288, %r1289, %p226;
	and.b32  	%r1291, %r1290, 1;
	setp.eq.b32 	%p229, %r1291, 1;
	selp.b64 	%rd337, 9007199254740992, 0, %p229;
	or.b64  	%rd338, %rd337, %rd330;
	shr.u64 	%rd339, %rd426, 54;
	cvt.u32.u64 	%r1292, %rd339;
	and.b32  	%r1293, %r1292, 1;
	add.s32 	%r1294, %r1271, %r1293;
	shr.u64 	%rd340, %rd63, 54;
	cvt.u32.u64 	%r1295, %rd340;
	and.b32  	%r1296, %r1295, 1;
	add.s32 	%r1297, %r1294, %r1296;
	add.s32 	%r1298, %r1297, %r1256;
	shr.u64 	%rd341, %rd11, 55;
	cvt.u32.u64 	%r1299, %rd341;
	and.b32  	%r1300, %r1299, 1;
	add.s32 	%r1301, %r1298, %r1300;
	add.s32 	%r1302, %r1301, %r1282;
	shr.u64 	%rd342, %rd431, 54;
	cvt.u32.u64 	%r1303, %rd342;
	and.b32  	%r1304, %r1303, 1;
	add.s32 	%r1305, %r1302, %r1304;
	shr.u64 	%rd343, %rd70, 54;
	cvt.u32.u64 	%r1306, %rd343;
	and.b32  	%r1307, %r1306, 1;
	add.s32 	%r1308, %r1305, %r1307;
	and.b64  	%rd344, %rd11, 18014398509481984;
	setp.eq.s64 	%p230, %rd344, 0;
	and.b32  	%r1309, %r1308, -2;
	setp.eq.s32 	%p231, %r1309, 2;
	setp.eq.s32 	%p232, %r1308, 3;
	selp.u32 	%r1310, -1, 0, %p232;
	selp.u32 	%r1311, -1, 0, %p231;
	selp.b32 	%r1312, %r1310, %r1311, %p230;
	and.b32  	%r1313, %r1312, 1;
	setp.eq.b32 	%p233, %r1313, 1;
	selp.b64 	%rd345, 18014398509481984, 0, %p233;
	or.b64  	%rd346, %rd345, %rd338;
	shr.u64 	%rd347, %rd426, 55;
	cvt.u32.u64 	%r1314, %rd347;
	and.b32  	%r1315, %r1314, 1;
	add.s32 	%r1316, %r1293, %r1315;
	shr.u64 	%rd348, %rd63, 55;
	cvt.u32.u64 	%r1317, %rd348;
	and.b32  	%r1318, %r1317, 1;
	add.s32 	%r1319, %r1316, %r1318;
	add.s32 	%r1320, %r1319, %r1278;
	shr.u64 	%rd349, %rd11, 56;
	cvt.u32.u64 	%r1321, %rd349;
	and.b32  	%r1322, %r1321, 1;
	add.s32 	%r1323, %r1320, %r1322;
	add.s32 	%r1324, %r1323, %r1304;
	shr.u64 	%rd350, %rd431, 55;
	cvt.u32.u64 	%r1325, %rd350;
	and.b32  	%r1326, %r1325, 1;
	add.s32 	%r1327, %r1324, %r1326;
	shr.u64 	%rd351, %rd70, 55;
	cvt.u32.u64 	%r1328, %rd351;
	and.b32  	%r1329, %r1328, 1;
	add.s32 	%r1330, %r1327, %r1329;
	and.b64  	%rd352, %rd11, 36028797018963968;
	setp.eq.s64 	%p234, %rd352, 0;
	and.b32  	%r1331, %r1330, -2;
	setp.eq.s32 	%p235, %r1331, 2;
	setp.eq.s32 	%p236, %r1330, 3;
	selp.u32 	%r1332, -1, 0, %p236;
	selp.u32 	%r1333, -1, 0, %p235;
	selp.b32 	%r1334, %r1332, %r1333, %p234;
	and.b32  	%r1335, %r1334, 1;
	setp.eq.b32 	%p237, %r1335, 1;
	selp.b64 	%rd353, 36028797018963968, 0, %p237;
	or.b64  	%rd354, %rd353, %rd346;
	shr.u64 	%rd355, %rd426, 56;
	cvt.u32.u64 	%r1336, %rd355;
	and.b32  	%r1337, %r1336, 1;
	add.s32 	%r1338, %r1315, %r1337;
	shr.u64 	%rd356, %rd63, 56;
	cvt.u32.u64 	%r1339, %rd356;
	and.b32  	%r1340, %r1339, 1;
	add.s32 	%r1341, %r1338, %r1340;
	add.s32 	%r1342, %r1341, %r1300;
	shr.u64 	%rd357, %rd11, 57;
	cvt.u32.u64 	%r1343, %rd357;
	and.b32  	%r1344, %r1343, 1;
	add.s32 	%r1345, %r1342, %r1344;
	add.s32 	%r1346, %r1345, %r1326;
	shr.u64 	%rd358, %rd431, 56;
	cvt.u32.u64 	%r1347, %rd358;
	and.b32  	%r1348, %r1347, 1;
	add.s32 	%r1349, %r1346, %r1348;
	shr.u64 	%rd359, %rd70, 56;
	cvt.u32.u64 	%r1350, %rd359;
	and.b32  	%r1351, %r1350, 1;
	add.s32 	%r1352, %r1349, %r1351;
	and.b64  	%rd360, %rd11, 72057594037927936;
	setp.eq.s64 	%p238, %rd360, 0;
	and.b32  	%r1353, %r1352, -2;
	setp.eq.s32 	%p239, %r1353, 2;
	setp.eq.s32 	%p240, %r1352, 3;
	selp.u32 	%r1354, -1, 0, %p240;
	selp.u32 	%r1355, -1, 0, %p239;
	selp.b32 	%r1356, %r1354, %r1355, %p238;
	and.b32  	%r1357, %r1356, 1;
	setp.eq.b32 	%p241, %r1357, 1;
	selp.b64 	%rd361, 72057594037927936, 0, %p241;
	or.b64  	%rd362, %rd361, %rd354;
	shr.u64 	%rd363, %rd426, 57;
	cvt.u32.u64 	%r1358, %rd363;
	and.b32  	%r1359, %r1358, 1;
	add.s32 	%r1360, %r1337, %r1359;
	shr.u64 	%rd364, %rd63, 57;
	cvt.u32.u64 	%r1361, %rd364;
	and.b32  	%r1362, %r1361, 1;
	add.s32 	%r1363, %r1360, %r1362;
	add.s32 	%r1364, %r1363, %r1322;
	shr.u64 	%rd365, %rd11, 58;
	cvt.u32.u64 	%r1365, %rd365;
	and.b32  	%r1366, %r1365, 1;
	add.s32 	%r1367, %r1364, %r1366;
	add.s32 	%r1368, %r1367, %r1348;
	shr.u64 	%rd366, %rd431, 57;
	cvt.u32.u64 	%r1369, %rd366;
	and.b32  	%r1370, %r1369, 1;
	add.s32 	%r1371, %r1368, %r1370;
	shr.u64 	%rd367, %rd70, 57;
	cvt.u32.u64 	%r1372, %rd367;
	and.b32  	%r1373, %r1372, 1;
	add.s32 	%r1374, %r1371, %r1373;
	and.b64  	%rd368, %rd11, 144115188075855872;
	setp.eq.s64 	%p242, %rd368, 0;
	and.b32  	%r1375, %r1374, -2;
	setp.eq.s32 	%p243, %r1375, 2;
	setp.eq.s32 	%p244, %r1374, 3;
	selp.u32 	%r1376, -1, 0, %p244;
	selp.u32 	%r1377, -1, 0, %p243;
	selp.b32 	%r1378, %r1376, %r1377, %p242;
	and.b32  	%r1379, %r1378, 1;
	setp.eq.b32 	%p245, %r1379, 1;
	selp.b64 	%rd369, 144115188075855872, 0, %p245;
	or.b64  	%rd370, %rd369, %rd362;
	shr.u64 	%rd371, %rd426, 58;
	cvt.u32.u64 	%r1380, %rd371;
	and.b32  	%r1381, %r1380, 1;
	add.s32 	%r1382, %r1359, %r1381;
	shr.u64 	%rd372, %rd63, 58;
	cvt.u32.u64 	%r1383, %rd372;
	and.b32  	%r1384, %r1383, 1;
	add.s32 	%r1385, %r1382, %r1384;
	add.s32 	%r1386, %r1385, %r1344;
	shr.u64 	%rd373, %rd11, 59;
	cvt.u32.u64 	%r1387, %rd373;
	and.b32  	%r1388, %r1387, 1;
	add.s32 	%r1389, %r1386, %r1388;
	add.s32 	%r1390, %r1389, %r1370;
	shr.u64 	%rd374, %rd431, 58;
	cvt.u32.u64 	%r1391, %rd374;
	and.b32  	%r1392, %r1391, 1;
	add.s32 	%r1393, %r1390, %r1392;
	shr.u64 	%rd375, %rd70, 58;
	cvt.u32.u64 	%r1394, %rd375;
	and.b32  	%r1395, %r1394, 1;
	add.s32 	%r1396, %r1393, %r1395;
	and.b64  	%rd376, %rd11, 288230376151711744;
	setp.eq.s64 	%p246, %rd376, 0;
	and.b32  	%r1397, %r1396, -2;
	setp.eq.s32 	%p247, %r1397, 2;
	setp.eq.s32 	%p248, %r1396, 3;
	selp.u32 	%r1398, -1, 0, %p248;
	selp.u32 	%r1399, -1, 0, %p247;
	selp.b32 	%r1400, %r1398, %r1399, %p246;
	and.b32  	%r1401, %r1400, 1;
	setp.eq.b32 	%p249, %r1401, 1;
	selp.b64 	%rd377, 288230376151711744, 0, %p249;
	or.b64  	%rd378, %rd377, %rd370;
	shr.u64 	%rd379, %rd426, 59;
	cvt.u32.u64 	%r1402, %rd379;
	and.b32  	%r1403, %r1402, 1;
	add.s32 	%r1404, %r1381, %r1403;
	shr.u64 	%rd380, %rd63, 59;
	cvt.u32.u64 	%r1405, %rd380;
	and.b32  	%r1406, %r1405, 1;
	add.s32 	%r1407, %r1404, %r1406;
	add.s32 	%r1408, %r1407, %r1366;
	shr.u64 	%rd381, %rd11, 60;
	cvt.u32.u64 	%r1409, %rd381;
	and.b32  	%r1410, %r1409, 1;
	add.s32 	%r1411, %r1408, %r1410;
	add.s32 	%r1412, %r1411, %r1392;
	shr.u64 	%rd382, %rd431, 59;
	cvt.u32.u64 	%r1413, %rd382;
	and.b32  	%r1414, %r1413, 1;
	add.s32 	%r1415, %r1412, %r1414;
	shr.u64 	%rd383, %rd70, 59;
	cvt.u32.u64 	%r1416, %rd383;
	and.b32  	%r1417, %r1416, 1;
	add.s32 	%r1418, %r1415, %r1417;
	and.b64  	%rd384, %rd11, 576460752303423488;
	setp.eq.s64 	%p250, %rd384, 0;
	and.b32  	%r1419, %r1418, -2;
	setp.eq.s32 	%p251, %r1419, 2;
	setp.eq.s32 	%p252, %r1418, 3;
	selp.u32 	%r1420, -1, 0, %p252;
	selp.u32 	%r1421, -1, 0, %p251;
	selp.b32 	%r1422, %r1420, %r1421, %p250;
	and.b32  	%r1423, %r1422, 1;
	setp.eq.b32 	%p253, %r1423, 1;
	selp.b64 	%rd385, 576460752303423488, 0, %p253;
	or.b64  	%rd386, %rd385, %rd378;
	shr.u64 	%rd387, %rd426, 60;
	cvt.u32.u64 	%r1424, %rd387;
	and.b32  	%r1425, %r1424, 1;
	add.s32 	%r1426, %r1403, %r1425;
	shr.u64 	%rd388, %rd63, 60;
	cvt.u32.u64 	%r1427, %rd388;
	and.b32  	%r1428, %r1427, 1;
	add.s32 	%r1429, %r1426, %r1428;
	add.s32 	%r1430, %r1429, %r1388;
	shr.u64 	%rd389, %rd11, 61;
	cvt.u32.u64 	%r1431, %rd389;
	and.b32  	%r1432, %r1431, 1;
	add.s32 	%r1433, %r1430, %r1432;
	add.s32 	%r1434, %r1433, %r1414;
	shr.u64 	%rd390, %rd431, 60;
	cvt.u32.u64 	%r1435, %rd390;
	and.b32  	%r1436, %r1435, 1;
	add.s32 	%r1437, %r1434, %r1436;
	shr.u64 	%rd391, %rd70, 60;
	cvt.u32.u64 	%r1438, %rd391;
	and.b32  	%r1439, %r1438, 1;
	add.s32 	%r1440, %r1437, %r1439;
	and.b64  	%rd392, %rd11, 1152921504606846976;
	setp.eq.s64 	%p254, %rd392, 0;
	and.b32  	%r1441, %r1440, -2;
	setp.eq.s32 	%p255, %r1441, 2;
	setp.eq.s32 	%p256, %r1440, 3;
	selp.u32 	%r1442, -1, 0, %p256;
	selp.u32 	%r1443, -1, 0, %p255;
	selp.b32 	%r1444, %r1442, %r1443, %p254;
	and.b32  	%r1445, %r1444, 1;
	setp.eq.b32 	%p257, %r1445, 1;
	selp.b64 	%rd393, 1152921504606846976, 0, %p257;
	or.b64  	%rd394, %rd393, %rd386;
	shr.u64 	%rd395, %rd426, 61;
	cvt.u32.u64 	%r1446, %rd395;
	and.b32  	%r1447, %r1446, 1;
	add.s32 	%r1448, %r1425, %r1447;
	shr.u64 	%rd396, %rd63, 61;
	cvt.u32.u64 	%r1449, %rd396;
	and.b32  	%r1450, %r1449, 1;
	add.s32 	%r1451, %r1448, %r1450;
	add.s32 	%r1452, %r1451, %r1410;
	shr.u64 	%rd397, %rd11, 62;
	cvt.u32.u64 	%r1453, %rd397;
	and.b32  	%r1454, %r1453, 1;
	add.s32 	%r1455, %r1452, %r1454;
	add.s32 	%r1456, %r1455, %r1436;
	shr.u64 	%rd398, %rd431, 61;
	cvt.u32.u64 	%r1457, %rd398;
	and.b32  	%r1458, %r1457, 1;
	add.s32 	%r1459, %r1456, %r1458;
	shr.u64 	%rd399, %rd70, 61;
	cvt.u32.u64 	%r1460, %rd399;
	and.b32  	%r1461, %r1460, 1;
	add.s32 	%r1462, %r1459, %r1461;
	and.b64  	%rd400, %rd11, 2305843009213693952;
	setp.eq.s64 	%p258, %rd400, 0;
	and.b32  	%r1463, %r1462, -2;
	setp.eq.s32 	%p259, %r1463, 2;
	setp.eq.s32 	%p260, %r1462, 3;
	selp.u32 	%r1464, -1, 0, %p260;
	selp.u32 	%r1465, -1, 0, %p259;
	selp.b32 	%r1466, %r1464, %r1465, %p258;
	and.b32  	%r1467, %r1466, 1;
	setp.eq.b32 	%p261, %r1467, 1;
	selp.b64 	%rd401, 2305843009213693952, 0, %p261;
	or.b64  	%rd402, %rd401, %rd394;
	shr.u64 	%rd403, %rd426, 62;
	cvt.u32.u64 	%r1468, %rd403;
	and.b32  	%r1469, %r1468, 1;
	add.s32 	%r1470, %r1447, %r1469;
	shr.u64 	%rd404, %rd63, 62;
	cvt.u32.u64 	%r1471, %rd404;
	and.b32  	%r1472, %r1471, 1;
	add.s32 	%r1473, %r1470, %r1472;
	add.s32 	%r1474, %r1473, %r1432;
	shr.u64 	%rd405, %rd11, 63;
	cvt.u32.u64 	%r1475, %rd405;
	add.s32 	%r1476, %r1474, %r1475;
	add.s32 	%r1477, %r1476, %r1458;
	shr.u64 	%rd406, %rd431, 62;
	cvt.u32.u64 	%r1478, %rd406;
	and.b32  	%r1479, %r1478, 1;
	add.s32 	%r1480, %r1477, %r1479;
	shr.u64 	%rd407, %rd70, 62;
	cvt.u32.u64 	%r1481, %rd407;
	and.b32  	%r1482, %r1481, 1;
	add.s32 	%r1483, %r1480, %r1482;
	and.b64  	%rd408, %rd11, 4611686018427387904;
	setp.eq.s64 	%p262, %rd408, 0;
	and.b32  	%r1484, %r1483, -2;
	setp.eq.s32 	%p263, %r1484, 2;
	setp.eq.s32 	%p264, %r1483, 3;
	selp.u32 	%r1485, -1, 0, %p264;
	selp.u32 	%r1486, -1, 0, %p263;
	selp.b32 	%r1487, %r1485, %r1486, %p262;
	and.b32  	%r1488, %r1487, 1;
	setp.eq.b32 	%p265, %r1488, 1;
	selp.b64 	%rd409, 4611686018427387904, 0, %p265;
	or.b64  	%rd410, %rd409, %rd402;
	shr.u64 	%rd411, %rd58, 63;
	cvt.u32.u64 	%r1489, %rd411;
	shr.u64 	%rd412, %rd426, 63;
	cvt.u32.u64 	%r1490, %rd412;
	add.s32 	%r1491, %r1489, %r1490;
	shr.u64 	%rd413, %rd62, 63;
	cvt.u32.u64 	%r1492, %rd413;
	add.s32 	%r1493, %r1491, %r1492;
	shr.u64 	%rd414, %rd64, 63;
	cvt.u32.u64 	%r1494, %rd414;
	add.s32 	%r1495, %r1493, %r1494;
	add.s32 	%r1496, %r1495, %r1514;
	shr.u64 	%rd415, %rd65, 63;
	cvt.u32.u64 	%r1497, %rd415;
	add.s32 	%r1498, %r1496, %r1497;
	shr.u64 	%rd416, %rd431, 63;
	cvt.u32.u64 	%r1499, %rd416;
	add.s32 	%r1500, %r1498, %r1499;
	shr.u64 	%rd417, %rd69, 63;
	cvt.u32.u64 	%r1501, %rd417;
	add.s32 	%r1502, %r1500, %r1501;
	and.b32  	%r1503, %r1502, -2;
	setp.eq.s32 	%p266, %r1503, 2;
	setp.eq.s32 	%p267, %r1502, 3;
	setp.lt.s64 	%p268, %rd11, 0;
	selp.u32 	%r1504, -1, 0, %p267;
	selp.u32 	%r1505, -1, 0, %p266;
	selp.b32 	%r1506, %r1505, %r1504, %p268;
	and.b32  	%r1507, %r1506, 1;
	setp.eq.b32 	%p269, %r1507, 1;
	selp.b64 	%rd418, -9223372036854775808, 0, %p269;
	or.b64  	%rd419, %rd418, %rd410;
	mov.u32 	%r1508, %ctaid.x;
	mov.u32 	%r1509, %ntid.x;
	mov.u32 	%r1510, %tid.x;
	mad.lo.s32 	%r1511, %r1508, %r1509, %r1510;
	cvta.to.global.u64 	%rd420, %rd423;
	mul.wide.s32 	%rd421, %r1511, 8;
	add.s64 	%rd422, %rd420, %rd421;
	st.global.u64 	[%rd422], %rd419;
$L__BB0_16:
	ret;

}


// ===== COMPILED SASS (sm_100) =====

	.target	sm_100

	.elftype	@"ET_EXEC"


//--------------------- .note.nv.tkinfo           --------------------------
	.section	.note.nv.tkinfo,"",@"SHT_NOTE"
	.sectionflags	@"SHF_NOTE_NV_TKINFO"
	.tkinfo
        /*0018*/ 	.word	0x00000002
        /*0030*/ 	.string	""
        /*0030*/ 	.string	"ptxas"
        /*0030*/ 	.string	"Cuda compilation tools, release 13.0, V13.0.88"
        /*0030*/ 	.string	"Build cuda_13.0.r13.0/compiler.36424714_0"
        /*0030*/ 	.string	"-arch sm_100 -m 64 "



//--------------------- .note.nv.cuinfo           --------------------------
	.section	.note.nv.cuinfo,"",@"SHT_NOTE"
	.sectionflags	@"SHF_NOTE_NV_CUINFO"
        /*0018*/ 	.short	0x0002
        /*001a*/ 	.short	0x0064
        /*001c*/ 	.short	0x0082
	.zero		2


//--------------------- .nv.info                  --------------------------
	.section	.nv.info,"",@"SHT_CUDA_INFO"
	.align	4


	//----- nvinfo : EIATTR_REGCOUNT
	.align		4
        /*0000*/ 	.byte	0x04, 0x2f
        /*0002*/ 	.short	(.L_1 - .L_0)
	.align		4
.L_0:
        /*0004*/ 	.word	index@(_Z19game_of_life_kernelPKmPmi)
        /*0008*/ 	.word	0x00000020


	//----- nvinfo : EIATTR_FRAME_SIZE
	.align		4
.L_1:
        /*000c*/ 	.byte	0x04, 0x11
        /*000e*/ 	.short	(.L_3 - .L_2)
	.align		4
.L_2:
        /*0010*/ 	.word	index@(_Z19game_of_life_kernelPKmPmi)
        /*0014*/ 	.word	0x00000000


	//----- nvinfo : EIATTR_MIN_STACK_SIZE
	.align		4
.L_3:
        /*0018*/ 	.byte	0x04, 0x12
        /*001a*/ 	.short	(.L_5 - .L_4)
	.align		4
.L_4:
        /*001c*/ 	.word	index@(_Z19game_of_life_kernelPKmPmi)
        /*0020*/ 	.word	0x00000000
.L_5:


//--------------------- .nv.compat                --------------------------
	.section	.nv.compat,"",@"SHT_CUDA_COMPAT_INFO"
	.align	4
        /*0000*/ 	.byte	0x02, 0x09, 0x00, 0x00, 0x02, 0x02, 0x01, 0x00, 0x02, 0x05, 0x05, 0x00, 0x03, 0x07, 0x01, 0x01
        /*0010*/ 	.byte	0x02, 0x03, 0x00, 0x00, 0x02, 0x06, 0x01, 0x00, 0x04, 0x0b, 0x08, 0x00, 0x09, 0x00, 0x00, 0x00
        /*0020*/ 	.byte	0x00, 0x00, 0x00, 0x00


//--------------------- .nv.info._Z19game_of_life_kernelPKmPmi --------------------------
	.section	.nv.info._Z19game_of_life_kernelPKmPmi,"",@"SHT_CUDA_INFO"
	.sectionflags	@""
	.align	4


	//----- nvinfo : EIATTR_CUDA_API_VERSION
	.align		4
        /*0000*/ 	.byte	0x04, 0x37
        /*0002*/ 	.short	(.L_7 - .L_6)
.L_6:
        /*0004*/ 	.word	0x00000082


	//----- nvinfo : EIATTR_KPARAM_INFO
	.align		4
.L_7:
        /*0008*/ 	.byte	0x04, 0x17
        /*000a*/ 	.short	(.L_9 - .L_8)
.L_8:
        /*000c*/ 	.word	0x00000000
        /*0010*/ 	.short	0x0002
        /*0012*/ 	.short	0x0010
        /*0014*/ 	.byte	0x00, 0xf0, 0x11, 0x00


	//----- nvinfo : EIATTR_KPARAM_INFO
	.align		4
.L_9:
        /*0018*/ 	.byte	0x04, 0x17
        /*001a*/ 	.short	(.L_11 - .L_10)
.L_10:
        /*001c*/ 	.word	0x00000000
        /*0020*/ 	.short	0x0001
        /*0022*/ 	.short	0x0008
        /*0024*/ 	.byte	0x00, 0xf5, 0x21, 0x00


	//----- nvinfo : EIATTR_KPARAM_INFO
	.align		4
.L_11:
        /*0028*/ 	.byte	0x04, 0x17
        /*002a*/ 	.short	(.L_13 - .L_12)
.L_12:
        /*002c*/ 	.word	0x00000000
        /*0030*/ 	.short	0x0000
        /*0032*/ 	.short	0x0000
        /*0034*/ 	.byte	0x00, 0xf5, 0x21, 0x00


	//----- nvinfo : EIATTR_SPARSE_MMA_MASK
	.align		4
.L_13:
        /*0038*/ 	.byte	0x03, 0x50
        /*003a*/ 	.short	0x0000


	//----- nvinfo : EIATTR_MAXREG_COUNT
	.align		4
        /*003c*/ 	.byte	0x03, 0x1b
        /*003e*/ 	.short	0x00ff


	//----- nvinfo : EIATTR_MERCURY_ISA_VERSION
	.align		4
        /*0040*/ 	.byte	0x03, 0x5f
        /*0042*/ 	.short	0x0101


	//----- nvinfo : EIATTR_VRC_CTA_INIT_COUNT
	.align		4
        /*0044*/ 	.byte	0x02, 0x4a
	.zero		1
	.zero		1


	//----- nvinfo : EIATTR_EXIT_INSTR_OFFSETS
	.align		4
        /*0048*/ 	.byte	0x04, 0x1c
        /*004a*/ 	.short	(.L_15 - .L_14)


	//   ....[0]....
.L_14:
        /*004c*/ 	.word	0x00000090


	//   ....[1]....
        /*0050*/ 	.word	0x00006960


	//----- nvinfo : EIATTR_CRS_STACK_SIZE
	.align		4
.L_15:
        /*0054*/ 	.byte	0x04, 0x1e
        /*0056*/ 	.short	(.L_17 - .L_16)
.L_16:
        /*0058*/ 	.word	0x00000000


	//----- nvinfo : EIATTR_CBANK_PARAM_SIZE
	.align		4
.L_17:
        /*005c*/ 	.byte	0x03, 0x19
        /*005e*/ 	.short	0x0014


	//----- nvinfo : EIATTR_PARAM_CBANK
	.align		4
        /*0060*/ 	.byte	0x04, 0x0a
        /*0062*/ 	.short	(.L_19 - .L_18)
	.align		4
.L_18:
        /*0064*/ 	.word	index@(.nv.constant0._Z19game_of_life_kernelPKmPmi)
        /*0068*/ 	.short	0x0380
        /*006a*/ 	.short	0x0014


	//----- nvinfo : EIATTR_SW_WAR
	.align		4
.L_19:
        /*006c*/ 	.byte	0x04, 0x36
        /*006e*/ 	.short	(.L_21 - .L_20)
.L_20:
        /*0070*/ 	.word	0x00000008
.L_21:


//--------------------- .nv.callgraph             --------------------------
	.section	.nv.callgraph,"",@"SHT_CUDA_CALLGRAPH"
	.align	4
	.sectionentsize	8
	.align		4
        /*0000*/ 	.word	0x00000000
	.align		4
        /*0004*/ 	.word	0xffffffff
	.align		4
        /*0008*/ 	.word	0x00000000
	.align		4
        /*000c*/ 	.word	0xfffffffe
	.align		4
        /*0010*/ 	.word	0x00000000
	.align		4
        /*0014*/ 	.word	0xfffffffd
	.align		4
        /*0018*/ 	.word	0x00000000
	.align		4
        /*001c*/ 	.word	0xfffffffc


//--------------------- .text._Z19game_of_life_kernelPKmPmi --------------------------
	.section	.text._Z19game_of_life_kernelPKmPmi,"ax",@progbits
	.align	128
        .global         _Z19game_of_life_kernelPKmPmi
        .type           _Z19game_of_life_kernelPKmPmi,@function
        .size           _Z19game_of_life_kernelPKmPmi,(.L_x_5 - _Z19game_of_life_kernelPKmPmi)
        .other          _Z19game_of_life_kernelPKmPmi,@"STO_CUDA_ENTRY STV_DEFAULT"
_Z19game_of_life_kernelPKmPmi:
.text._Z19game_of_life_kernelPKmPmi:
[----:B------:R-:W-:Y:S01]  /*0000*/  LDC R1, c[0x0][0x37c] ;  /* 0x0000df00ff017b82 */ /* 0x000fe20000000800 */
[----:B------:R-:W0:Y:S07]  /*0010*/  S2R R0, SR_TID.X ;  /* 0x0000000000007919 */ /* 0x000e2e0000002100 */
[----:B------:R-:W1:Y:S08]  /*0020*/  LDC R2, c[0x0][0x390] ;  /* 0x0000e400ff027b82 */ /* 0x000e700000000800 */
[----:B------:R-:W0:Y:S08]  /*0030*/  S2UR UR4, SR_CTAID.X ;  /* 0x00000000000479c3 */ /* 0x000e300000002500 */
[----:B------:R-:W0:Y:S01]  /*0040*/  LDC R21, c[0x0][0x360] ;  /* 0x0000d800ff157b82 */ /* 0x000e220000000800 */
[----:B-1----:R-:W-:-:S05]  /*0050*/  SHF.R.S32.HI R3, RZ, 0x6, R2 ;  /* 0x00000006ff037819 */ /* 0x002fca0000011402 */
[----:B------:R-:W-:Y:S02]  /*0060*/  IMAD R4, R3, R2, RZ ;  /* 0x0000000203047224 */ /* 0x000fe400078e02ff */
[----:B0-----:R-:W-:-:S05]  /*0070*/  IMAD R21, R21, UR4, R0 ;  /* 0x0000000415157c24 */ /* 0x001fca000f8e0200 */
[----:B------:R-:W-:-:S13]  /*0080*/  ISETP.GE.AND P0, PT, R21, R4, PT ;  /* 0x000000041500720c */ /* 0x000fda0003f06270 */
[----:B------:R-:W-:Y:S05]  /*0090*/  @P0 EXIT ;  /* 0x000000000000094d */ /* 0x000fea0003800000 */
[----:B------:R-:W-:Y:S01]  /*00a0*/  IABS R7, R3 ;  /* 0x0000000300077213 */ /* 0x000fe20000000000 */
[----:B------:R-:W0:Y:S01]  /*00b0*/  LDC.64 R12, c[0x0][0x380] ;  /* 0x0000e000ff0c7b82 */ /* 0x000e220000000a00 */
[----:B------:R-:W-:Y:S01]  /*00c0*/  IABS R10, R21 ;  /* 0x00000015000a7213 */ /* 0x000fe20000000000 */
[----:B------:R-:W1:Y:S01]  /*00d0*/  LDCU.64 UR6, c[0x0][0x358] ;  /* 0x00006b00ff0677ac */ /* 0x000e620008000a00 */
[----:B------:R-:W2:Y:S01]  /*00e0*/  I2F.RP R6, R7 ;  /* 0x0000000700067306 */ /* 0x000ea20000209400 */
[----:B------:R-:W-:-:S07]  /*00f0*/  IABS R11, R3 ;  /* 0x00000003000b7213 */ /* 0x000fce0000000000 */
[----:B--2---:R-:W2:Y:S02]  /*0100*/  MUFU.RCP R6, R6 ;  /* 0x0000000600067308 */ /* 0x004ea40000001000 */
[----:B--2---:R-:W-:-:S06]  /*0110*/  VIADD R4, R6, 0xffffffe ;  /* 0x0ffffffe06047836 */ /* 0x004fcc0000000000 */
[----:B------:R2:W3:Y:S02]  /*0120*/  F2I.FTZ.U32.TRUNC.NTZ R5, R4 ;  /* 0x0000000400057305 */ /* 0x0004e4000021f000 */
[----:B--2---:R-:W-:Y:S02]  /*0130*/  IMAD.MOV.U32 R4, RZ, RZ, RZ ;  /* 0x000000ffff047224 */ /* 0x004fe400078e00ff */
[----:B---3--:R-:W-:-:S04]  /*0140*/  IMAD.MOV R8, RZ, RZ, -R5 ;  /* 0x000000ffff087224 */ /* 0x008fc800078e0a05 */
[----:B------:R-:W-:Y:S02]  /*0150*/  IMAD R9, R8, R7, RZ ;  /* 0x0000000708097224 */ /* 0x000fe400078e02ff */
[----:B------:R-:W-:Y:S02]  /*0160*/  IMAD.MOV.U32 R8, RZ, RZ, R10 ;  /* 0x000000ffff087224 */ /* 0x000fe400078e000a */
[----:B------:R-:W-:-:S04]  /*0170*/  IMAD.HI.U32 R5, R5, R9, R4 ;  /* 0x0000000905057227 */ /* 0x000fc800078e0004 */
[----:B------:R-:W-:Y:S02]  /*0180*/  IMAD.MOV R9, RZ, RZ, -R11 ;  /* 0x000000ffff097224 */ /* 0x000fe400078e0a0b */
[----:B------:R-:W-:-:S04]  /*0190*/  IMAD.HI.U32 R18, R5, R8, RZ ;  /* 0x0000000805127227 */ /* 0x000fc800078e00ff */
[----:B------:R-:W-:Y:S02]  /*01a0*/  IMAD R4, R18, R9, R8 ;  /* 0x0000000912047224 */ /* 0x000fe400078e0208 */
[----:B------:R-:W-:-:S03]  /*01b0*/  VIADD R5, R3, 0xffffffff ;  /* 0xffffffff03057836 */ /* 0x000fc60000000000 */
[----:B------:R-:W-:-:S13]  /*01c0*/  ISETP.GT.U32.AND P1, PT, R7, R4, PT ;  /* 0x000000040700720c */ /* 0x000fda0003f24070 */
[----:B------:R-:W-:Y:S02]  /*01d0*/  @!P1 IMAD.IADD R4, R4, 0x1, -R7 ;  /* 0x0000000104049824 */ /* 0x000fe400078e0a07 */
[----:B------:R-:W-:Y:S01]  /*01e0*/  @!P1 VIADD R18, R18, 0x1 ;  /* 0x0000000112129836 */ /* 0x000fe20000000000 */
[----:B------:R-:W-:Y:S02]  /*01f0*/  ISETP.NE.AND P1, PT, R3, RZ, PT ;  /* 0x000000ff0300720c */ /* 0x000fe40003f25270 */
[----:B------:R-:W-:Y:S02]  /*0200*/  ISETP.GE.U32.AND P0, PT, R4, R7, PT ;  /* 0x000000070400720c */ /* 0x000fe40003f06070 */
[----:B------:R-:W-:-:S04]  /*0210*/  LOP3.LUT R4, R21, R3, RZ, 0x3c, !PT ;  /* 0x0000000315047212 */ /* 0x000fc800078e3cff */
[----:B------:R-:W-:-:S07]  /*0220*/  ISETP.GE.AND P2, PT, R4, RZ, PT ;  /* 0x000000ff0400720c */ /* 0x000fce0003f46270 */
[----:B------:R-:W-:-:S06]  /*0230*/  @P0 VIADD R18, R18, 0x1 ;  /* 0x0000000112120836 */ /* 0x000fcc0000000000 */
[----:B------:R-:W-:Y:S01]  /*0240*/  @!P2 IMAD.MOV R18, RZ, RZ, -R18 ;  /* 0x000000ffff12a224 */ /* 0x000fe200078e0a12 */
[----:B------:R-:W-:-:S05]  /*0250*/  @!P1 LOP3.LUT R18, RZ, R3, RZ, 0x33, !PT ;  /* 0x00000003ff129212 */ /* 0x000fca00078e33ff */
[----:B------:R-:W-:-:S04]  /*0260*/  IMAD R16, R3, R18, RZ ;  /* 0x0000001203107224 */ /* 0x000fc800078e02ff */
[----:B------:R-:W-:-:S05]  /*0270*/  IMAD.IADD R4, R21, 0x1, -R16 ;  /* 0x0000000115047824 */ /* 0x000fca00078e0a10 */
[C---:B------:R-:W-:Y:S02]  /*0280*/  ISETP.GE.AND P0, PT, R4.reuse, 0x1, PT ;  /* 0x000000010400780c */ /* 0x040fe40003f06270 */
[C---:B------:R-:W-:Y:S01]  /*0290*/  ISETP.GE.AND P1, PT, R4.reuse, R5, PT ;  /* 0x000000050400720c */ /* 0x040fe20003f26270 */
[----:B------:R-:W-:Y:S01]  /*02a0*/  VIADD R5, R4, 0x1 ;  /* 0x0000000104057836 */ /* 0x000fe20000000000 */
[----:B------:R-:W-:-:S04]  /*02b0*/  VIMNMX R7, PT, PT, RZ, R4, !PT ;  /* 0x00000004ff077248 */ /* 0x000fc80007fe0100 */
[----:B------:R-:W-:-:S04]  /*02c0*/  SEL R6, R5, 0xffffffff, !P1 ;  /* 0xffffffff05067807 */ /* 0x000fc80004800000 */
[----:B------:R-:W-:Y:S01]  /*02d0*/  ISETP.NE.AND P1, PT, R6, -0x1, PT ;  /* 0xffffffff0600780c */ /* 0x000fe20003f25270 */
[----:B------:R-:W2:Y:S01]  /*02e0*/  @P0 LDC.64 R8, c[0x0][0x380] ;  /* 0x0000e000ff080b82 */ /* 0x000ea20000000a00 */
[----:B------:R-:W-:-:S04]  /*02f0*/  @P0 IADD3 R11, P2, PT, R16, R7, RZ ;  /* 0x00000007100b0210 */ /* 0x000fc80007f5e0ff */
[----:B------:R-:W-:-:S07]  /*0300*/  @P0 LEA.HI.X.SX32 R14, R16, RZ, 0x1, P2 ;  /* 0x000000ff100e0211 */ /* 0x000fce00010f0eff */
[----:B------:R-:W-:Y:S01]  /*0310*/  @P1 IMAD.IADD R15, R16, 0x1, R6 ;  /* 0x00000001100f1824 */ /* 0x000fe200078e0206 */
[----:B--2---:R-:W-:-:S04]  /*0320*/  @P0 LEA R10, P2, R11, R8, 0x3 ;  /* 0x000000080b0a0211 */ /* 0x004fc800078418ff */
[----:B------:R-:W-:Y:S01]  /*0330*/  @P0 LEA.HI.X R11, R11, R9, R14, 0x3, P2 ;  /* 0x000000090b0b0211 */ /* 0x000fe200010f1c0e */
[----:B0-----:R-:W-:-:S04]  /*0340*/  @P1 IMAD.WIDE R14, R15, 0x8, R12 ;  /* 0x000000080f0e1825 */ /* 0x001fc800078e020c */
[----:B-1----:R0:W5:Y:S04]  /*0350*/  @P0 LDG.E R19, desc[UR6][R10.64+-0x4] ;  /* 0xfffffc060a130981 */ /* 0x002168000c1e1900 */
[----:B------:R0:W5:Y:S01]  /*0360*/  @P1 LDG.E R20, desc[UR6][R14.64] ;  /* 0x000000060e141981 */ /* 0x000162000c1e1900 */
[----:B------:R-:W-:Y:S01]  /*0370*/  ISETP.GE.AND P2, PT, R18, 0x1, PT ;  /* 0x000000011200780c */ /* 0x000fe20003f46270 */
[----:B------:R-:W-:Y:S01]  /*0380*/  BSSY.RECONVERGENT B0, `(.L_x_0) ;  /* 0x0000017000007945 */ /* 0x000fe20003800200 */
[----:B------:R-:W-:Y:S02]  /*0390*/  CS2R R8, SRZ ;  /* 0x0000000000087805 */ /* 0x000fe4000001ff00 */
[----:B------:R-:W-:Y:S02]  /*03a0*/  CS2R R16, SRZ ;  /* 0x0000000000107805 */ /* 0x000fe4000001ff00 */
[----:B------:R-:W-:-:S07]  /*03b0*/  VIMNMX R22, PT, PT, RZ, R18, !PT ;  /* 0x00000012ff167248 */ /* 0x000fce0007fe0100 */
[----:B0-----:R-:W-:Y:S05]  /*03c0*/  @!P2 BRA `(.L_x_1) ;  /* 0x000000000048a947 */ /* 0x001fea0003800000 */
[----:B------:R-:W-:Y:S01]  /*03d0*/  ISETP.GE.AND P2, PT, R4, 0x1, PT ;  /* 0x000000010400780c */ /* 0x000fe20003f46270 */
[----:B------:R-:W0:Y:S01]  /*03e0*/  LDC.64 R16, c[0x0][0x380] ;  /* 0x0000e000ff107b82 */ /* 0x000e220000000a00 */
[----:B------:R-:W-:Y:S01]  /*03f0*/  ISETP.NE.AND P3, PT, R6, -0x1, PT ;  /* 0xffffffff0600780c */ /* 0x000fe20003f65270 */
[----:B------:R-:W-:-:S04]  /*0400*/  VIADD R22, R22, 0xffffffff ;  /* 0xffffffff16167836 */ /* 0x000fc80000000000 */
[----:B------:R-:W-:-:S04]  /*0410*/  IMAD R23, R3, R22, RZ ;  /* 0x0000001603177224 */ /* 0x000fc800078e02ff */
[--C-:B------:R-:W-:Y:S02]  /*0420*/  IMAD.IADD R25, R4, 0x1, R23.reuse ;  /* 0x0000000104197824 */ /* 0x100fe400078e0217 */
[----:B------:R-:W1:Y:S01]  /*0430*/  @P2 LDC.64 R10, c[0x0][0x380] ;  /* 0x0000e000ff0a2b82 */ /* 0x000e620000000a00 */
[----:B------:R-:W-:Y:S01]  /*0440*/  @P2 IADD3 R22, P4, PT, R7, R23, RZ ;  /* 0x0000001707162210 */ /* 0x000fe20007f9e0ff */
[----:B------:R-:W-:-:S03]  /*0450*/  @P3 IMAD.IADD R15, R6, 0x1, R23 ;  /* 0x00000001060f3824 */ /* 0x000fc600078e0217 */
[----:B------:R-:W-:Y:S01]  /*0460*/  @P2 LEA.HI.X.SX32 R23, R23, RZ, 0x1, P4 ;  /* 0x000000ff17172211 */ /* 0x000fe200020f0eff */
[----:B0-----:R-:W-:-:S04]  /*0470*/  @P3 IMAD.WIDE R14, R15, 0x8, R16 ;  /* 0x000000080f0e3825 */ /* 0x001fc800078e0210 */
[----:B------:R-:W-:Y:S02]  /*0480*/  IMAD.WIDE R16, R25, 0x8, R16 ;  /* 0x0000000819107825 */ /* 0x000fe400078e0210 */
[----:B------:R-:W2:Y:S04]  /*0490*/  @P3 LDG.E R14, desc[UR6][R14.64] ;  /* 0x000000060e0e3981 */ /* 0x000ea8000c1e1900 */
[----:B------:R-:W5:Y:S01]  /*04a0*/  LDG.E.64 R16, desc[UR6][R16.64] ;  /* 0x0000000610107981 */ /* 0x000f62000c1e1b00 */
[----:B-1----:R-:W-:-:S04]  /*04b0*/  @P2 LEA R10, P4, R22, R10, 0x3 ;  /* 0x0000000a160a2211 */ /* 0x002fc800078818ff */
[----:B------:R-:W-:-:S05]  /*04c0*/  @P2 LEA.HI.X R11, R22, R11, R23, 0x3, P4 ;  /* 0x0000000b160b2211 */ /* 0x000fca00020f1c17 */
[----:B------:R0:W5:Y:S02]  /*04d0*/  @P2 LDG.E R8, desc[UR6][R10.64+-0x4] ;  /* 0xfffffc060a082981 */ /* 0x000164000c1e1900 */
[----:B0-2---:R-:W-:-:S07]  /*04e0*/  @P3 IMAD.U32 R9, R14, -0x80000000, RZ ;  /* 0x800000000e093824 */ /* 0x005fce00078e00ff */
.L_x_1:
[----:B------:R-:W-:Y:S05]  /*04f0*/  BSYNC.RECONVERGENT B0 ;  /* 0x0000000000007941 */ /* 0x000fea0003800200 */
.L_x_0:
[----:B------:R-:W-:-:S06]  /*0500*/  IMAD.WIDE R10, R21, 0x8, R12 ;  /* 0x00000008150a7825 */ /* 0x000fcc00078e020c */
[----:B------:R-:W5:Y:S01]  /*0510*/  LDG.E.64 R10, desc[UR6][R10.64] ;  /* 0x000000060a0a7981 */ /* 0x000f62000c1e1b00 */
[----:B------:R-:W-:Y:S01]  /*0520*/  VIADD R15, R2, 0xffffffff ;  /* 0xffffffff020f7836 */ /* 0x000fe20000000000 */
[----:B------:R-:W-:Y:S01]  /*0530*/  BSSY.RECONVERGENT B0, `(.L_x_2) ;  /* 0x000001a000007945 */ /* 0x000fe20003800200 */
[----:B------:R-:W-:Y:S01]  /*0540*/  CS2R R22, SRZ ;  /* 0x0000000000167805 */ /* 0x000fe2000001ff00 */
[----:B------:R-:W-:Y:S01]  /*0550*/  IMAD.MOV.U32 R21, RZ, RZ, RZ ;  /* 0x000000ffff157224 */ /* 0x000fe200078e00ff */
[----:B-----5:R-:W-:Y:S01]  /*0560*/  @P1 LOP3.LUT R21, R20, 0x1, RZ, 0xc0, !PT ;  /* 0x0000000114151812 */ /* 0x020fe200078ec0ff */
[----:B------:R-:W-:Y:S01]  /*0570*/  IMAD.MOV.U32 R20, RZ, RZ, RZ ;  /* 0x000000ffff147224 */ /* 0x000fe200078e00ff */
[C---:B------:R-:W-:Y:S01]  /*0580*/  ISETP.GE.AND P2, PT, R18.reuse, R15, PT ;  /* 0x0000000f1200720c */ /* 0x040fe20003f46270 */
[----:B------:R-:W-:Y:S01]  /*0590*/  VIADD R18, R18, 0x1 ;  /* 0x0000000112127836 */ /* 0x000fe20000000000 */
[----:B------:R-:W-:Y:S02]  /*05a0*/  @P0 SHF.R.U32.HI R22, RZ, 0x1f, R19 ;  /* 0x0000001fff160819 */ /* 0x000fe40000011613 */
[----:B------:R-:W-:-:S02]  /*05b0*/  CS2R R14, SRZ ;  /* 0x00000000000e7805 */ /* 0x000fc4000001ff00 */
[----:B------:R-:W-:-:S04]  /*05c0*/  SEL R18, R18, 0xffffffff, !P2 ;  /* 0xffffffff12127807 */ /* 0x000fc80005000000 */
[----:B------:R-:W-:-:S13]  /*05d0*/  ISETP.NE.AND P2, PT, R18, -0x1, PT ;  /* 0xffffffff1200780c */ /* 0x000fda0003f45270 */
[----:B------:R-:W-:Y:S05]  /*05e0*/  @!P2 BRA `(.L_x_3) ;  /* 0x000000000038a947 */ /* 0x000fea0003800000 */
[----:B------:R-:W0:Y:S01]  /*05f0*/  @P0 LDC.64 R14, c[0x0][0x380] ;  /* 0x0000e000ff0e0b82 */ /* 0x000e220000000a00 */
[----:B------:R-:W-:-:S04]  /*0600*/  IMAD R3, R3, R18, RZ ;  /* 0x0000001203037224 */ /* 0x000fc800078e02ff */
[--C-:B------:R-:W-:Y:S01]  /*0610*/  @P1 IMAD.IADD R19, R6, 0x1, R3.reuse ;  /* 0x0000000106131824 */ /* 0x100fe200078e0203 */
[----:B------:R-:W-:Y:S01]  /*0620*/  @P0 IADD3 R7, P2, PT, R7, R3, RZ ;  /* 0x0000000307070210 */ /* 0x000fe20007f5e0ff */
[----:B------:R-:W-:Y:S02]  /*0630*/  IMAD.IADD R25, R4, 0x1, R3 ;  /* 0x0000000104197824 */ /* 0x000fe400078e0203 */
[----:B------:R-:W-:Y:S01]  /*0640*/  @P1 IMAD.WIDE R18, R19, 0x8, R12 ;  /* 0x0000000813121825 */ /* 0x000fe200078e020c */
[----:B------:R-:W-:-:S03]  /*0650*/  @P0 LEA.HI.X.SX32 R24, R3, RZ, 0x1, P2 ;  /* 0x000000ff03180211 */ /* 0x000fc600010f0eff */
[----:B------:R-:W-:Y:S02]  /*0660*/  IMAD.WIDE R12, R25, 0x8, R12 ;  /* 0x00000008190c7825 */ /* 0x000fe400078e020c */
[----:B------:R-:W2:Y:S01]  /*0670*/  @P1 LDG.E R18, desc[UR6][R18.64] ;  /* 0x0000000612121981 */ /* 0x000ea2000c1e1900 */
[----:B0-----:R-:W-:-:S04]  /*0680*/  @P0 LEA R6, P2, R7, R14, 0x3 ;  /* 0x0000000e07060211 */ /* 0x001fc800078418ff */
[----:B------:R-:W-:Y:S02]  /*0690*/  @P0 LEA.HI.X R7, R7, R15, R24, 0x3, P2 ;  /* 0x0000000f07070211 */ /* 0x000fe400010f1c18 */
[----:B------:R0:W5:Y:S04]  /*06a0*/  LDG.E.64 R14, desc[UR6][R12.64] ;  /* 0x000000060c0e7981 */ /* 0x000168000c1e1b00 */
[----:B------:R0:W5:Y:S02]  /*06b0*/  @P0 LDG.E R23, desc[UR6][R6.64+-0x4] ;  /* 0xfffffc0606170981 */ /* 0x000164000c1e1900 */
[----:B0-2---:R-:W-:-:S07]  /*06c0*/  @P1 IMAD.U32 R20, R18, -0x80000000, RZ ;  /* 0x8000000012141824 */ /* 0x005fce00078e00ff */
.L_x_3:
[----:B------:R-:W-:Y:S05]  /*06d0*/  BSYNC.RECONVERGENT B0 ;  /* 0x0000000000007941 */ /* 0x000fea0003800200 */
.L_x_2:
[----:B------:R-:W-:Y:S01]  /*06e0*/  SHF.R.U32.HI R8, RZ, 0x1f, R8 ;  /* 0x0000001fff087819 */ /* 0x000fe20000011608 */
[C---:B------:R-:W-:Y:S01]  /*06f0*/  IMAD.SHL.U32 R13, R16.reuse, 0x2, RZ ;  /* 0x00000002100d7824 */ /* 0x040fe200078e00ff */
[----:B------:R-:W-:Y:S01]  /*0700*/  SHF.R.U64 R6, R16, 0x1, R17 ;  /* 0x0000000110067819 */ /* 0x000fe20000001211 */
[----:B------:R-:W-:Y:S01]  /*0710*/  IMAD.SHL.U32 R25, R10, 0x2, RZ ;  /* 0x000000020a197824 */ /* 0x000fe200078e00ff */
[----:B------:R-:W-:Y:S02]  /*0720*/  LEA.HI.SX32 R3, R2, 0xffffffff, 0x1a ;  /* 0xffffffff02037811 */ /* 0x000fe400078fd2ff */
[----:B------:R-:W-:Y:S02]  /*0730*/  LOP3.LUT R7, R16, 0x1, RZ, 0xc0, !PT ;  /* 0x0000000110077812 */ /* 0x000fe400078ec0ff */
[----:B------:R-:W-:Y:S02]  /*0740*/  SEL R8, R8, RZ, P0 ;  /* 0x000000ff08087207 */ /* 0x000fe40000000000 */
[----:B------:R-:W-:-:S02]  /*0750*/  LOP3.LUT R2, R6, 0x1, RZ, 0xc0, !PT ;  /* 0x0000000106027812 */ /* 0x000fc400078ec0ff */
[----:B------:R-:W-:Y:S02]  /*0760*/  ISETP.GE.AND P1, PT, R4, R3, PT ;  /* 0x000000030400720c */ /* 0x000fe40003f26270 */
[----:B------:R-:W-:Y:S02]  /*0770*/  IADD3 R7, PT, PT, R2, R7, R8 ;  /* 0x0000000702077210 */ /* 0x000fe40007ffe008 */
[----:B------:R-:W-:Y:S02]  /*0780*/  LOP3.LUT R2, R13, R8, RZ, 0xfc, !PT ;  /* 0x000000080d027212 */ /* 0x000fe400078efcff */
[----:B------:R-:W-:Y:S02]  /*0790*/  SHF.R.U32.HI R8, RZ, 0x2, R16 ;  /* 0x00000002ff087819 */ /* 0x000fe40000011610 */
[----:B------:R-:W-:Y:S02]  /*07a0*/  SHF.R.U32.HI R12, RZ, 0x2, R2 ;  /* 0x00000002ff0c7819 */ /* 0x000fe40000011602 */
[----:B------:R-:W-:-:S02]  /*07b0*/  SHF.R.U32.HI R4, RZ, 0x1, R16 ;  /* 0x00000001ff047819 */ /* 0x000fc40000011610 */
[----:B------:R-:W-:Y:S02]  /*07c0*/  SHF.R.U32.HI R3, RZ, 0x1, R10 ;  /* 0x00000001ff037819 */ /* 0x000fe4000001160a */
[----:B------:R-:W-:Y:S02]  /*07d0*/  SHF.R.U32.HI R6, RZ, 0x1, R2 ;  /* 0x00000001ff067819 */ /* 0x000fe40000011602 */
[----:B------:R-:W-:Y:S02]  /*07e0*/  LOP3.LUT R19, R8, 0x1, RZ, 0xc0, !PT ;  /* 0x0000000108137812 */ /* 0x000fe400078ec0ff */
[----:B------:R-:W-:Y:S02]  /*07f0*/  LOP3.LUT R8, R12, 0x1, RZ, 0xc0, !PT ;  /* 0x000000010c087812 */ /* 0x000fe400078ec0ff */
[----:B------:R-:W-:Y:S02]  /*0800*/  SHF.R.U32.HI R18, RZ, 0x3, R16 ;  /* 0x00000003ff127819 */ /* 0x000fe40000011610 */
[----:B------:R-:W-:-:S02]  /*0810*/  LOP3.LUT R13, R4, 0x1, RZ, 0xc0, !PT ;  /* 0x00000001040d7812 */ /* 0x000fc400078ec0ff */
[----:B------:R-:W-:Y:S02]  /*0820*/  LOP3.LUT R6, R6, 0x1, RZ, 0xc0, !PT ;  /* 0x0000000106067812 */ /* 0x000fe400078ec0ff */
[----:B------:R-:W-:Y:S02]  /*0830*/  LOP3.LUT R12, R3, 0x1, RZ, 0xc0, !PT ;  /* 0x00000001030c7812 */ /* 0x000fe400078ec0ff */
[----:B------:R-:W-:Y:S02]  /*0840*/  LOP3.LUT R3, R25, R22, RZ, 0xfc, !PT ;  /* 0x0000001619037212 */ /* 0x000fe400078efcff */
[----:B------:R-:W-:Y:S02]  /*0850*/  LOP3.LUT R4, R18, 0x1, RZ, 0xc0, !PT ;  /* 0x0000000112047812 */ /* 0x000fe400078ec0ff */
[----:B------:R-:W-:Y:S02]  /*0860*/  IADD3 R6, PT, PT, R19, R6, R13 ;  /* 0x0000000613067210 */ /* 0x000fe40007ffe00d */
[----:B------:R-:W-:-:S02]  /*0870*/  IADD3 R22, PT, PT, R12, R7, R22 ;  /* 0x000000070c167210 */ /* 0x000fc40007ffe016 */
[----:B------:R-:W-:Y:S02]  /*0880*/  SHF.R.U32.HI R12, RZ, 0x2, R10 ;  /* 0x00000002ff0c7819 */ /* 0x000fe4000001160a */
[----:B------:R-:W-:Y:S02]  /*0890*/  SHF.R.U32.HI R13, RZ, 0x4, R16 ;  /* 0x00000004ff0d7819 */ /* 0x000fe40000011610 */
[----:B------:R-:W-:Y:S02]  /*08a0*/  SHF.R.U32.HI R18, RZ, 0x3, R2 ;  /* 0x00000003ff127819 */ /* 0x000fe40000011602 */
[----:B------:R-:W-:Y:S02]  /*08b0*/  SHF.R.U32.HI R7, RZ, 0x1, R3 ;  /* 0x00000001ff077819 */ /* 0x000fe40000011603 */
[----:B------:R-:W-:Y:S02]  /*08c0*/  LOP3.LUT R12, R12, 0x1, RZ, 0xc0, !PT ;  /* 0x000000010c0c7812 */ /* 0x000fe400078ec0ff */
[----:B------:R-:W-:-:S02]  /*08d0*/  LOP3.LUT R13, R13, 0x1, RZ, 0xc0, !PT ;  /* 0x000000010d0d7812 */ /* 0x000fc400078ec0ff */
[----:B------:R-:W-:Y:S02]  /*08e0*/  LOP3.LUT R18, R18, 0x1, RZ, 0xc0, !PT ;  /* 0x0000000112127812 */ /* 0x000fe400078ec0ff */
[----:B------:R-:W-:Y:S02]  /*08f0*/  LOP3.LUT R7, R7, 0x1, RZ, 0xc0, !PT ;  /* 0x0000000107077812 */ /* 0x000fe400078ec0ff */
[----:B------:R-:W-:Y:S02]  /*0900*/  IADD3 R8, PT, PT, R4, R8, R19 ;  /* 0x0000000804087210 */ /* 0x000fe40007ffe013 */
[----:B------:R-:W-:Y:S02]  /*0910*/  IADD3 R4, PT, PT, R13, R18, R4 ;  /* 0x000000120d047210 */ /* 0x000fe40007ffe004 */
[----:B------:R-:W-:Y:S02]  /*0920*/  IADD3 R7, PT, PT, R12, R6, R7 ;  /* 0x000000060c077210 */ /* 0x000fe40007ffe007 */
[----:B------:R-:W-:-:S02]  /*0930*/  SHF.R.U32.HI R6, RZ, 0x5, R16 ;  /* 0x00000005ff067819 */ /* 0x000fc40000011610 */
[----:B------:R-:W-:Y:S02]  /*0940*/  SHF.R.U32.HI R18, RZ, 0x4, R2 ;  /* 0x00000004ff127819 */ /* 0x000fe40000011602 */
[--C-:B------:R-:W-:Y:S02]  /*0950*/  SHF.R.U32.HI R19, RZ, 0x4, R10.reuse ;  /* 0x00000004ff137819 */ /* 0x100fe4000001160a */
[--C-:B------:R-:W-:Y:S02]  /*0960*/  SHF.R.U32.HI R24, RZ, 0x3, R3.reuse ;  /* 0x00000003ff187819 */ /* 0x100fe40000011603 */
[----:B------:R-:W-:Y:S02]  /*0970*/  SHF.R.U32.HI R25, RZ, 0x3, R10 ;  /* 0x00000003ff197819 */ /* 0x000fe4000001160a */
[----:B------:R-:W-:Y:S02]  /*0980*/  SHF.R.U32.HI R12, RZ, 0x2, R3 ;  /* 0x00000002ff0c7819 */ /* 0x000fe40000011603 */
[----:B------:R-:W-:-:S02]  /*0990*/  LOP3.LUT R6, R6, 0x1, RZ, 0xc0, !PT ;  /* 0x0000000106067812 */ /* 0x000fc400078ec0ff */
[----:B------:R-:W-:Y:S02]  /*09a0*/  LOP3.LUT R26, R18, 0x1, RZ, 0xc0, !PT ;  /* 0x00000001121a7812 */ /* 0x000fe400078ec0ff */
[----:B------:R-:W-:Y:S02]  /*09b0*/  LOP3.LUT R19, R19, 0x1, RZ, 0xc0, !PT ;  /* 0x0000000113137812 */ /* 0x000fe400078ec0ff */
[----:B------:R-:W-:Y:S02]  /*09c0*/  LOP3.LUT R24, R24, 0x1, RZ, 0xc0, !PT ;  /* 0x0000000118187812 */ /* 0x000fe400078ec0ff */
[----:B------:R-:W-:Y:S02]  /*09d0*/  LOP3.LUT R25, R25, 0x1, RZ, 0xc0, !PT ;  /* 0x0000000119197812 */ /* 0x000fe400078ec0ff */
[----:B------:R-:W-:Y:S02]  /*09e0*/  LOP3.LUT R18, R12, 0x1, RZ, 0xc0, !PT ;  /* 0x000000010c127812 */ /* 0x000fe400078ec0ff */
[----:B------:R-:W-:-:S02]  /*09f0*/  IADD3 R12, PT, PT, R6, R26, R13 ;  /* 0x0000001a060c7210 */ /* 0x000fc40007ffe00d */
[----:B------:R-:W-:Y:S02]  /*0a00*/  IADD3 R13, PT, PT, R19, R4, R24 ;  /* 0x00000004130d7210 */ /* 0x000fe40007ffe018 */
[----:B------:R-:W-:Y:S02]  /*0a10*/  IADD3 R8, PT, PT, R25, R8, R18 ;  /* 0x0000000819087210 */ /* 0x000fe40007ffe012 */
[----:B------:R-:W-:Y:S02]  /*0a20*/  SHF.R.U32.HI R19, RZ, 0x5, R2 ;  /* 0x00000005ff137819 */ /* 0x000fe40000011602 */
[----:B------:R-:W-:Y:S02]  /*0a30*/  SHF.R.U32.HI R18, RZ, 0x5, R10 ;  /* 0x00000005ff127819 */ /* 0x000fe4000001160a */
[----:B------:R-:W-:Y:S02]  /*0a40*/  SHF.R.U32.HI R4, RZ, 0x4, R3 ;  /* 0x00000004ff047819 */ /* 0x000fe40000011603 */
[----:B------:R-:W-:-:S02]  /*0a50*/  LOP3.LUT R24, R19, 0x1, RZ, 0xc0, !PT ;  /* 0x0000000113187812 */ /* 0x000fc400078ec0ff */
[----:B------:R-:W-:Y:S02]  /*0a60*/  SHF.R.U32.HI R25, RZ, 0x6, R16 ;  /* 0x00000006ff197819 */ /* 0x000fe40000011610 */
[----:B------:R-:W-:Y:S02]  /*0a70*/  LOP3.LUT R18, R18, 0x1, RZ, 0xc0, !PT ;  /* 0x0000000112127812 */ /* 0x000fe400078ec0ff */
[----:B------:R-:W-:Y:S02]  /*0a80*/  LOP3.LUT R19, R4, 0x1, RZ, 0xc0, !PT ;  /* 0x0000000104137812 */ /* 0x000fe400078ec0ff */
[----:B------:R-:W-:Y:S02]  /*0a90*/  LOP3.LUT R25, R25, 0x1, RZ, 0xc0, !PT ;  /* 0x0000000119197812 */ /* 0x000fe400078ec0ff */
[----:B------:R-:W-:Y:S02]  /*0aa0*/  IADD3 R19, PT, PT, R18, R12, R19 ;  /* 0x0000000c12137210 */ /* 0x000fe40007ffe013 */
[----:B------:R-:W-:-:S02]  /*0ab0*/  SHF.R.U32.HI R12, RZ, 0x6, R10 ;  /* 0x00000006ff0c7819 */ /* 0x000fc4000001160a */
[----:B------:R-:W-:Y:S02]  /*0ac0*/  SHF.R.U32.HI R4, RZ, 0x5, R3 ;  /* 0x00000005ff047819 */ /* 0x000fe40000011603 */
[----:B------:R-:W-:Y:S02]  /*0ad0*/  IADD3 R6, PT, PT, R25, R24, R6 ;  /* 0x0000001819067210 */ /* 0x000fe40007ffe006 */
[----:B------:R-:W-:Y:S02]  /*0ae0*/  SHF.R.U32.HI R24, RZ, 0x7, R16 ;  /* 0x00000007ff187819 */ /* 0x000fe40000011610 */
[----:B------:R-:W-:Y:S02]  /*0af0*/  SHF.R.U32.HI R18, RZ, 0x6, R2 ;  /* 0x00000006ff127819 */ /* 0x000fe40000011602 */
[----:B------:R-:W-:Y:S02]  /*0b00*/  LOP3.LUT R12, R12, 0x1, RZ, 0xc0, !PT ;  /* 0x000000010c0c7812 */ /* 0x000fe400078ec0ff */
[----:B------:R-:W-:-:S02]  /*0b10*/  LOP3.LUT R27, R4, 0x1, RZ, 0xc0, !PT ;  /* 0x00000001041b7812 */ /* 0x000fc400078ec0ff */
[----:B------:R-:W-:Y:S02]  /*0b20*/  LOP3.LUT R4, R24, 0x1, RZ, 0xc0, !PT ;  /* 0x0000000118047812 */ /* 0x000fe400078ec0ff */
[----:B------:R-:W-:Y:S02]  /*0b30*/  LOP3.LUT R18, R18, 0x1, RZ, 0xc0, !PT ;  /* 0x0000000112127812 */ /* 0x000fe400078ec0ff */
[----:B------:R-:W-:Y:S02]  /*0b40*/  IADD3 R12, PT, PT, R12, R6, R27 ;  /* 0x000000060c0c7210 */ /* 0x000fe40007ffe01b */
[----:B------:R-:W-:Y:S02]  /*0b50*/  SHF.R.U32.HI R24, RZ, 0x7, R10 ;  /* 0x00000007ff187819 */ /* 0x000fe4000001160a */
[----:B------:R-:W-:Y:S02]  /*0b60*/  SHF.R.U32.HI R6, RZ, 0x6, R3 ;  /* 0x00000006ff067819 */ /* 0x000fe40000011603 */
[----:B------:R-:W-:-:S02]  /*0b70*/  IADD3 R18, PT, PT, R4, R18, R25 ;  /* 0x0000001204127210 */ /* 0x000fc40007ffe019 */
[----:B------:R-:W-:Y:S02]  /*0b80*/  LOP3.LUT R24, R24, 0x1, RZ, 0xc0, !PT ;  /* 0x0000000118187812 */ /* 0x000fe400078ec0ff */
[----:B------:R-:W-:Y:S02]  /*0b90*/  LOP3.LUT R25, R6, 0x1, RZ, 0xc0, !PT ;  /* 0x0000000106197812 */ /* 0x000fe400078ec0ff */
[----:B------:R-:W-:Y:S02]  /*0ba0*/  SEL R5, R5, 0xffffffff, !P1 ;  /* 0xffffffff05057807 */ /* 0x000fe40004800000 */
[----:B------:R-:W-:Y:S02]  /*0bb0*/  IADD3 R18, PT, PT, R24, R18, R25 ;  /* 0x0000001218127210 */ /* 0x000fe40007ffe019 */
[----:B------:R-:W-:Y:S02]  /*0bc0*/  SHF.R.U32.HI R6, RZ, 0x8, R16 ;  /* 0x00000008ff067819 */ /* 0x000fe40000011610 */
[----:B------:R-:W-:-:S02]  /*0bd0*/  SHF.R.U32.HI R24, RZ, 0x7, R2 ;  /* 0x00000007ff187819 */ /* 0x000fc40000011602 */
[----:B-----5:R-:W-:Y:S02]  /*0be0*/  SHF.R.U32.HI R23, RZ, 0x1f, R23 ;  /* 0x0000001fff177819 */ /* 0x020fe40000011617 */
[----:B------:R-:W-:Y:S02]  /*0bf0*/  ISETP.NE.AND P1, PT, R5, -0x1, PT ;  /* 0xffffffff0500780c */ /* 0x000fe40003f25270 */
[----:B------:R-:W-:Y:S02]  /*0c00*/  LOP3.LUT R6, R6, 0x1, RZ, 0xc0, !PT ;  /* 0x0000000106067812 */ /* 0x000fe400078ec0ff */
[----:B------:R-:W-:Y:S02]  /*0c10*/  LOP3.LUT R25, R24, 0x1, RZ, 0xc0, !PT ;  /* 0x0000000118197812 */ /* 0x000fe400078ec0ff */
[----:B------:R-:W-:Y:S02]  /*0c20*/  LOP3.LUT R5, R14, 0x1, RZ, 0xc0, !PT ;  /* 0x000000010e057812 */ /* 0x000fe400078ec0ff */
[----:B------:R-:W-:-:S02]  /*0c30*/  SEL R23, R23, RZ, P0 ;  /* 0x000000ff17177207 */ /* 0x000fc40000000000 */
[----:B------:R-:W-:Y:S02]  /*0c40*/  SHF.R.U64 R26, R14, 0x1, R15 ;  /* 0x000000010e1a7819 */ /* 0x000fe4000000120f */
[----:B------:R-:W-:Y:S02]  /*0c50*/  IADD3 R24, PT, PT, R6, R25, R4 ;  /* 0x0000001906187210 */ /* 0x000fe40007ffe004 */
[----:B------:R-:W-:Y:S02]  /*0c60*/  IADD3 R5, PT, PT, R5, R22, R23 ;  /* 0x0000001605057210 */ /* 0x000fe40007ffe017 */
[----:B------:R-:W-:Y:S02]  /*0c70*/  LOP3.LUT R4, R26, 0x1, RZ, 0xc0, !PT ;  /* 0x000000011a047812 */ /* 0x000fe400078ec0ff */
[----:B------:R-:W-:Y:S02]  /*0c80*/  SHF.R.U32.HI R25, RZ, 0x8, R10 ;  /* 0x00000008ff197819 */ /* 0x000fe4000001160a */
[----:B------:R-:W-:Y:S01]  /*0c90*/  SHF.R.U32.HI R22, RZ, 0x7, R3 ;  /* 0x00000007ff167819 */ /* 0x000fe20000011603 */
[----:B------:R-:W-:Y:S01]  /*0ca0*/  IMAD.IADD R5, R5, 0x1, R4 ;  /* 0x0000000105057824 */ /* 0x000fe200078e0204 */
[----:B------:R-:W-:Y:S01]  /*0cb0*/  LOP3.LUT R26, R25, 0x1, RZ, 0xc0, !PT ;  /* 0x00000001191a7812 */ /* 0x000fe200078ec0ff */
[----:B------:R-:W-:Y:S01]  /*0cc0*/  IMAD.SHL.U32 R4, R14, 0x2, RZ ;  /* 0x000000020e047824 */ /* 0x000fe200078e00ff */
[----:B------:R-:W-:-:S02]  /*0cd0*/  LOP3.LUT R25, R22, 0x1, RZ, 0xc0, !PT ;  /* 0x0000000116197812 */ /* 0x000fc400078ec0ff */
[----:B------:R-:W-:Y:S02]  /*0ce0*/  LOP3.LUT R22, R10, 0x1, RZ, 0xc0, !PT ;  /* 0x000000010a167812 */ /* 0x000fe400078ec0ff */
[----:B------:R-:W-:Y:S02]  /*0cf0*/  LOP3.LUT R4, R4, R23, RZ, 0xfc, !PT ;  /* 0x0000001704047212 */ /* 0x000fe400078efcff */
[----:B------:R-:W-:Y:S02]  /*0d00*/  ISETP.NE.U32.AND P0, PT, R22, 0x1, PT ;  /* 0x000000011600780c */ /* 0x000fe40003f05070 */
[----:B------:R-:W-:Y:S02]  /*0d10*/  IADD3 R22, PT, PT, R26, R24, R25 ;  /* 0x000000181a167210 */ /* 0x000fe40007ffe019 */
[----:B------:R-:W-:Y:S02]  /*0d20*/  SHF.R.U32.HI R24, RZ, 0x1, R14 ;  /* 0x00000001ff187819 */ /* 0x000fe4000001160e */
[----:B------:R-:W-:-:S02]  /*0d30*/  SHF.R.U32.HI R23, RZ, 0x1, R4 ;  /* 0x00000001ff177819 */ /* 0x000fc40000011604 */
[----:B------:R-:W-:Y:S02]  /*0d40*/  LOP3.LUT R25, R24, 0x1, RZ, 0xc0, !PT ;  /* 0x0000000118197812 */ /* 0x000fe400078ec0ff */
[----:B------:R-:W-:Y:S02]  /*0d50*/  LOP3.LUT R24, R23, 0x1, RZ, 0xc0, !PT ;  /* 0x0000000117187812 */ /* 0x000fe400078ec0ff */
[----:B------:R-:W-:Y:S02]  /*0d60*/  SHF.R.U32.HI R23, RZ, 0x2, R14 ;  /* 0x00000002ff177819 */ /* 0x000fe4000001160e */
[----:B------:R-:W-:Y:S02]  /*0d70*/  IADD3 R7, PT, PT, R25, R7, R24 ;  /* 0x0000000719077210 */ /* 0x000fe40007ffe018 */
[----:B------:R-:W-:Y:S02]  /*0d80*/  SHF.R.U32.HI R24, RZ, 0x2, R4 ;  /* 0x00000002ff187819 */ /* 0x000fe40000011604 */
[----:B------:R-:W-:-:S02]  /*0d90*/  LOP3.LUT R23, R23, 0x1, RZ, 0xc0, !PT ;  /* 0x0000000117177812 */ /* 0x000fc400078ec0ff */
[----:B------:R-:W-:Y:S02]  /*0da0*/  LOP3.LUT R24, R24, 0x1, RZ, 0xc0, !PT ;  /* 0x0000000118187812 */ /* 0x000fe400078ec0ff */
[----:B------:R-:W-:Y:S01]  /*0db0*/  ISETP.NE.AND P2, PT, R5, 0x3, PT ;  /* 0x000000030500780c */ /* 0x000fe20003f45270 */
[----:B------:R-:W-:Y:S01]  /*0dc0*/  IMAD.IADD R7, R7, 0x1, R23 ;  /* 0x0000000107077824 */ /* 0x000fe200078e0217 */
[----:B------:R-:W-:Y:S02]  /*0dd0*/  IADD3 R8, PT, PT, R23, R8, R24 ;  /* 0x0000000817087210 */ /* 0x000fe40007ffe018 */
[----:B------:R-:W-:Y:S02]  /*0de0*/  LOP3.LUT R5, R5, 0xfffffffe, RZ, 0xc0, !PT ;  /* 0xfffffffe05057812 */ /* 0x000fe400078ec0ff */
[----:B------:R-:W-:Y:S02]  /*0df0*/  SHF.R.U32.HI R23, RZ, 0x3, R14 ;  /* 0x00000003ff177819 */ /* 0x000fe4000001160e */
[----:B------:R-:W-:-:S02]  /*0e00*/  LOP3.LUT P3, RZ, R10, 0x2, RZ, 0xc0, !PT ;  /* 0x000000020aff7812 */ /* 0x000fc4000786c0ff */
[----:B------:R-:W-:Y:S02]  /*0e10*/  ISETP.NE.AND P4, PT, R5, 0x2, PT ;  /* 0x000000020500780c */ /* 0x000fe40003f85270 */
[----:B------:R-:W-:Y:S02]  /*0e20*/  LOP3.LUT R24, R23, 0x1, RZ, 0xc0, !PT ;  /* 0x0000000117187812 */ /* 0x000fe400078ec0ff */
[C---:B------:R-:W-:Y:S02]  /*0e30*/  LOP3.LUT R5, R7.reuse, 0xfffffffe, RZ, 0xc0, !PT ;  /* 0xfffffffe07057812 */ /* 0x040fe400078ec0ff */
[----:B------:R-:W-:Y:S01]  /*0e40*/  ISETP.NE.AND P6, PT, R7, 0x3, PT ;  /* 0x000000030700780c */ /* 0x000fe20003fc5270 */
[----:B------:R-:W-:Y:S01]  /*0e50*/  IMAD.IADD R8, R8, 0x1, R24 ;  /* 0x0000000108087824 */ /* 0x000fe200078e0218 */
[----:B------:R-:W-:Y:S02]  /*0e60*/  ISETP.NE.AND P5, PT, R5, 0x2, PT ;  /* 0x000000020500780c */ /* 0x000fe40003fa5270 */
[----:B------:R-:W-:-:S02]  /*0e70*/  SEL R5, RZ, 0xffffffff, P6 ;  /* 0xffffffffff057807 */ /* 0x000fc40003000000 */
[----:B------:R-:W-:Y:S02]  /*0e80*/  LOP3.LUT P6, RZ, R10, 0x4, RZ, 0xc0, !PT ;  /* 0x000000040aff7812 */ /* 0x000fe400078cc0ff */
[----:B------:R-:W-:Y:S02]  /*0e90*/  SHF.R.U32.HI R25, RZ, 0x3, R4 ;  /* 0x00000003ff197819 */ /* 0x000fe40000011604 */
[----:B------:R-:W-:Y:S02]  /*0ea0*/  @P3 SEL R5, RZ, 0xffffffff, P5 ;  /* 0xffffffffff053807 */ /* 0x000fe40002800000 */
[C---:B------:R-:W-:Y:S02]  /*0eb0*/  ISETP.NE.AND P5, PT, R8.reuse, 0x3, PT ;  /* 0x000000030800780c */ /* 0x040fe40003fa5270 */
[----:B------:R-:W-:Y:S02]  /*0ec0*/  LOP3.LUT R8, R8, 0xfffffffe, RZ, 0xc0, !PT ;  /* 0xfffffffe08087812 */ /* 0x000fe400078ec0ff */
[----:B------:R-:W-:-:S02]  /*0ed0*/  LOP3.LUT R23, R25, 0x1, RZ, 0xc0, !PT ;  /* 0x0000000119177812 */ /* 0x000fc400078ec0ff */
[----:B------:R-:W-:Y:S02]  /*0ee0*/  ISETP.NE.U32.AND.EX P0, PT, RZ, RZ, PT, P0 ;  /* 0x000000ffff00720c */ /* 0x000fe40003f05100 */
[----:B------:R-:W-:Y:S02]  /*0ef0*/  ISETP.NE.AND P3, PT, R8, 0x2, PT ;  /* 0x000000020800780c */ /* 0x000fe40003f65270 */
[----:B------:R-:W-:Y:S02]  /*0f00*/  IADD3 R23, PT, PT, R24, R13, R23 ;  /* 0x0000000d18177210 */ /* 0x000fe40007ffe017 */
[----:B------:R-:W-:Y:S02]  /*0f10*/  SHF.R.U32.HI R24, RZ, 0x4, R14 ;  /* 0x00000004ff187819 */ /* 0x000fe4000001160e */
[----:B------:R-:W-:Y:S02]  /*0f20*/  SHF.R.U32.HI R7, RZ, 0x4, R4 ;  /* 0x00000004ff077819 */ /* 0x000fe40000011604 */
[----:B------:R-:W-:-:S02]  /*0f30*/  SEL R13, RZ, 0xffffffff, P5 ;  /* 0xffffffffff0d7807 */ /* 0x000fc40002800000 */
[----:B------:R-:W-:Y:S02]  /*0f40*/  @P6 SEL R13, RZ, 0xffffffff, P3 ;  /* 0xffffffffff0d6807 */ /* 0x000fe40001800000 */
[----:B------:R-:W-:Y:S02]  /*0f50*/  LOP3.LUT R5, R5, 0x1, RZ, 0xc0, !PT ;  /* 0x0000000105057812 */ /* 0x000fe400078ec0ff */
[----:B------:R-:W-:Y:S02]  /*0f60*/  LOP3.LUT R24, R24, 0x1, RZ, 0xc0, !PT ;  /* 0x0000000118187812 */ /* 0x000fe400078ec0ff */
[----:B------:R-:W-:Y:S02]  /*0f70*/  LOP3.LUT R7, R7, 0x1, RZ, 0xc0, !PT ;  /* 0x0000000107077812 */ /* 0x000fe400078ec0ff */
[----:B------:R-:W-:Y:S02]  /*0f80*/  LOP3.LUT R13, R13, 0x1, RZ, 0xc0, !PT ;  /* 0x000000010d0d7812 */ /* 0x000fe400078ec0ff */
[----:B------:R-:W-:-:S02]  /*0f90*/  ISETP.NE.U32.AND P5, PT, R5, 0x1, PT ;  /* 0x000000010500780c */ /* 0x000fc40003fa5070 */
[----:B------:R-:W-:Y:S02]  /*0fa0*/  SEL R5, RZ, 0xffffffff, P2 ;  /* 0xffffffffff057807 */ /* 0x000fe40001000000 */
[----:B------:R-:W-:Y:S02]  /*0fb0*/  IADD3 R8, PT, PT, R24, R19, R7 ;  /* 0x0000001318087210 */ /* 0x000fe40007ffe007 */
[----:B------:R-:W-:Y:S02]  /*0fc0*/  @!P0 SEL R5, RZ, 0xffffffff, P4 ;  /* 0xffffffffff058807 */ /* 0x000fe40002000000 */
[----:B------:R-:W-:Y:S02]  /*0fd0*/  SHF.R.U32.HI R7, RZ, 0x5, R14 ;  /* 0x00000005ff077819 */ /* 0x000fe4000001160e */
[----:B------:R-:W-:Y:S02]  /*0fe0*/  SHF.R.U32.HI R19, RZ, 0x5, R4 ;  /* 0x00000005ff137819 */ /* 0x000fe40000011604 */
[----:B------:R-:W-:-:S02]  /*0ff0*/  ISETP.NE.U32.AND P0, PT, R13, 0x1, PT ;  /* 0x000000010d00780c */ /* 0x000fc40003f05070 */
[----:B------:R-:W-:Y:S02]  /*1000*/  LOP3.LUT R13, R5, 0x1, RZ, 0xc0, !PT ;  /* 0x00000001050d7812 */ /* 0x000fe400078ec0ff */
[----:B------:R-:W-:Y:S02]  /*1010*/  LOP3.LUT R7, R7, 0x1, RZ, 0xc0, !PT ;  /* 0x0000000107077812 */ /* 0x000fe400078ec0ff */
[----:B------:R-:W-:Y:S02]  /*1020*/  LOP3.LUT R19, R19, 0x1, RZ, 0xc0, !PT ;  /* 0x0000000113137812 */ /* 0x000fe400078ec0ff */
[----:B------:R-:W-:Y:S01]  /*1030*/  SEL R26, RZ, 0x2, P5 ;  /* 0x00000002ff1a7807 */ /* 0x000fe20002800000 */
[----:B------:R-:W-:Y:S01]  /*1040*/  IMAD.IADD R8, R8, 0x1, R7 ;  /* 0x0000000108087824 */ /* 0x000fe200078e0207 */
[----:B------:R-:W-:Y:S02]  /*1050*/  SEL R5, RZ, 0x4, P0 ;  /* 0x00000004ff057807 */ /* 0x000fe40000000000 */
[----:B------:R-:W-:-:S02]  /*1060*/  IADD3 R12, PT, PT, R7, R12, R19 ;  /* 0x0000000c070c7210 */ /* 0x000fc40007ffe013 */
[----:B------:R-:W-:Y:S02]  /*1070*/  LOP3.LUT R5, R5, R26, R13, 0xfe, !PT ;  /* 0x0000001a05057212 */ /* 0x000fe400078efe0d */
[----:B------:R-:W-:Y:S02]  /*1080*/  SHF.R.U32.HI R13, RZ, 0x6, R14 ;  /* 0x00000006ff0d7819 */ /* 0x000fe4000001160e */
[--C-:B------:R-:W-:Y:S02]  /*1090*/  SHF.R.U32.HI R19, RZ, 0x6, R4.reuse ;  /* 0x00000006ff137819 */ /* 0x100fe40000011604 */
[----:B------:R-:W-:Y:S02]  /*10a0*/  LOP3.LUT R13, R13, 0x1, RZ, 0xc0, !PT ;  /* 0x000000010d0d7812 */ /* 0x000fe400078ec0ff */
[----:B------:R-:W-:Y:S02]  /*10b0*/  LOP3.LUT R19, R19, 0x1, RZ, 0xc0, !PT ;  /* 0x0000000113137812 */ /* 0x000fe400078ec0ff */
[----:B------:R-:W-:-:S02]  /*10c0*/  SHF.R.U32.HI R25, RZ, 0x7, R4 ;  /* 0x00000007ff197819 */ /* 0x000fc40000011604 */
[----:B------:R-:W-:Y:S02]  /*10d0*/  IADD3 R18, PT, PT, R13, R18, R19 ;  /* 0x000000120d127210 */ /* 0x000fe40007ffe013 */
[----:B------:R-:W-:Y:S02]  /*10e0*/  SHF.R.U32.HI R19, RZ, 0x7, R14 ;  /* 0x00000007ff137819 */ /* 0x000fe4000001160e */
[----:B------:R-:W-:Y:S02]  /*10f0*/  LOP3.LUT R25, R25, 0x1, RZ, 0xc0, !PT ;  /* 0x0000000119197812 */ /* 0x000fe400078ec0ff */
[----:B------:R-:W-:Y:S02]  /*1100*/  LOP3.LUT R19, R19, 0x1, RZ, 0xc0, !PT ;  /* 0x0000000113137812 */ /* 0x000fe400078ec0ff */
[----:B------:R-:W-:Y:S02]  /*1110*/  SHF.R.U32.HI R26, RZ, 0x8, R2 ;  /* 0x00000008ff1a7819 */ /* 0x000fe40000011602 */
[----:B------:R-:W-:-:S02]  /*1120*/  IADD3 R22, PT, PT, R19, R22, R25 ;  /* 0x0000001613167210 */ /* 0x000fc40007ffe019 */
[----:B------:R-:W-:Y:S02]  /*1130*/  SHF.R.U32.HI R25, RZ, 0x9, R16 ;  /* 0x00000009ff197819 */ /* 0x000fe40000011610 */
[----:B------:R-:W-:Y:S02]  /*1140*/  LOP3.LUT R26, R26, 0x1, RZ, 0xc0, !PT ;  /* 0x000000011a1a7812 */ /* 0x000fe400078ec0ff */
[----:B------:R-:W-:Y:S02]  /*1150*/  LOP3.LUT R25, R25, 0x1, RZ, 0xc0, !PT ;  /* 0x0000000119197812 */ /* 0x000fe400078ec0ff */
[----:B------:R-:W-:Y:S02]  /*1160*/  SHF.R.U32.HI R27, RZ, 0x8, R14 ;  /* 0x00000008ff1b7819 */ /* 0x000fe4000001160e */
[----:B------:R-:W-:Y:S01]  /*1170*/  IADD3 R26, PT, PT, R25, R26, R6 ;  /* 0x0000001a191a7210 */ /* 0x000fe20007ffe006 */
[----:B------:R-:W-:Y:S01]  /*1180*/  IMAD.IADD R6, R23, 0x1, R24 ;  /* 0x0000000117067824 */ /* 0x000fe200078e0218 */
[----:B------:R-:W-:-:S02]  /*1190*/  SHF.R.U32.HI R24, RZ, 0x9, R10 ;  /* 0x00000009ff187819 */ /* 0x000fc4000001160a */
[----:B------:R-:W-:Y:S02]  /*11a0*/  SHF.R.U32.HI R23, RZ, 0x8, R3 ;  /* 0x00000008ff177819 */ /* 0x000fe40000011603 */
[----:B------:R-:W-:Y:S02]  /*11b0*/  LOP3.LUT R24, R24, 0x1, RZ, 0xc0, !PT ;  /* 0x0000000118187812 */ /* 0x000fe400078ec0ff */
[----:B------:R-:W-:Y:S02]  /*11c0*/  LOP3.LUT R23, R23, 0x1, RZ, 0xc0, !PT ;  /* 0x0000000117177812 */ /* 0x000fe400078ec0ff */
[----:B------:R-:W-:Y:S02]  /*11d0*/  LOP3.LUT R27, R27, 0x1, RZ, 0xc0, !PT ;  /* 0x000000011b1b7812 */ /* 0x000fe400078ec0ff */
[----:B------:R-:W-:Y:S02]  /*11e0*/  IADD3 R24, PT, PT, R24, R26, R23 ;  /* 0x0000001a18187210 */ /* 0x000fe40007ffe017 */
[----:B------:R-:W-:Y:S01]  /*11f0*/  SHF.R.U32.HI R23, RZ, 0x8, R4 ;  /* 0x00000008ff177819 */ /* 0x000fe20000011604 */
[----:B------:R-:W-:Y:S01]  /*1200*/  IMAD.IADD R22, R22, 0x1, R27 ;  /* 0x0000000116167824 */ /* 0x000fe200078e021b */
[----:B------:R-:W-:-:S02]  /*1210*/  SHF.R.U32.HI R7, RZ, 0x9, R2 ;  /* 0x00000009ff077819 */ /* 0x000fc40000011602 */
[----:B------:R-:W-:Y:S02]  /*1220*/  LOP3.LUT R23, R23, 0x1, RZ, 0xc0, !PT ;  /* 0x0000000117177812 */ /* 0x000fe400078ec0ff */
[----:B------:R-:W-:Y:S02]  /*1230*/  LOP3.LUT R7, R7, 0x1, RZ, 0xc0, !PT ;  /* 0x0000000107077812 */ /* 0x000fe400078ec0ff */
[----:B------:R-:W-:Y:S02]  /*1240*/  IADD3 R23, PT, PT, R27, R24, R23 ;  /* 0x000000181b177210 */ /* 0x000fe40007ffe017 */
[----:B------:R-:W-:Y:S02]  /*1250*/  SHF.R.U32.HI R24, RZ, 0xa, R16 ;  /* 0x0000000aff187819 */ /* 0x000fe40000011610 */
[----:B------:R-:W-:Y:S02]  /*1260*/  SHF.R.U32.HI R26, RZ, 0xb, R10 ;  /* 0x0000000bff1a7819 */ /* 0x000fe4000001160a */
[----:B------:R-:W-:-:S02]  /*1270*/  LOP3.LUT R24, R24, 0x1, RZ, 0xc0, !PT ;  /* 0x0000000118187812 */ /* 0x000fc400078ec0ff */
[----:B------:R-:W-:Y:S02]  /*1280*/  LOP3.LUT R26, R26, 0x1, RZ, 0xc0, !PT ;  /* 0x000000011a1a7812 */ /* 0x000fe400078ec0ff */
[----:B------:R-:W-:Y:S01]  /*1290*/  IADD3 R25, PT, PT, R24, R7, R25 ;  /* 0x0000000718197210 */ /* 0x000fe20007ffe019 */
[----:B------:R-:W-:Y:S01]  /*12a0*/  IMAD.IADD R7, R12, 0x1, R13 ;  /* 0x000000010c077824 */ /* 0x000fe200078e020d */
[----:B------:R-:W-:Y:S02]  /*12b0*/  SHF.R.U32.HI R13, RZ, 0xa, R10 ;  /* 0x0000000aff0d7819 */ /* 0x000fe4000001160a */
[----:B------:R-:W-:Y:S02]  /*12c0*/  SHF.R.U32.HI R12, RZ, 0x9, R3 ;  /* 0x00000009ff0c7819 */ /* 0x000fe40000011603 */
[----:B------:R-:W-:Y:S02]  /*12d0*/  LOP3.LUT R13, R13, 0x1, RZ, 0xc0, !PT ;  /* 0x000000010d0d7812 */ /* 0x000fe400078ec0ff */
[----:B------:R-:W-:-:S02]  /*12e0*/  LOP3.LUT R12, R12, 0x1, RZ, 0xc0, !PT ;  /* 0x000000010c0c7812 */ /* 0x000fc400078ec0ff */
[----:B------:R-:W-:Y:S02]  /*12f0*/  ISETP.NE.AND P4, PT, R6, 0x3, PT ;  /* 0x000000030600780c */ /* 0x000fe40003f85270 */
[----:B------:R-:W-:Y:S01]  /*1300*/  IADD3 R13, PT, PT, R13, R25, R12 ;  /* 0x000000190d0d7210 */ /* 0x000fe20007ffe00c */
[----:B------:R-:W-:Y:S01]  /*1310*/  IMAD.IADD R12, R18, 0x1, R19 ;  /* 0x00000001120c7824 */ /* 0x000fe200078e0213 */
[----:B------:R-:W-:Y:S02]  /*1320*/  SHF.R.U32.HI R18, RZ, 0x9, R14 ;  /* 0x00000009ff127819 */ /* 0x000fe4000001160e */
[----:B------:R-:W-:Y:S02]  /*1330*/  SHF.R.U32.HI R19, RZ, 0x9, R4 ;  /* 0x00000009ff137819 */ /* 0x000fe40000011604 */
[----:B------:R-:W-:Y:S02]  /*1340*/  LOP3.LUT R18, R18, 0x1, RZ, 0xc0, !PT ;  /* 0x0000000112127812 */ /* 0x000fe400078ec0ff */
[----:B------:R-:W-:-:S02]  /*1350*/  LOP3.LUT R19, R19, 0x1, RZ, 0xc0, !PT ;  /* 0x0000000113137812 */ /* 0x000fc400078ec0ff */
[----:B------:R-:W-:Y:S02]  /*1360*/  SHF.R.U32.HI R25, RZ, 0xa, R2 ;  /* 0x0000000aff197819 */ /* 0x000fe40000011602 */
[----:B------:R-:W-:Y:S01]  /*1370*/  IADD3 R19, PT, PT, R18, R13, R19 ;  /* 0x0000000d12137210 */ /* 0x000fe20007ffe013 */
[----:B------:R-:W-:Y:S01]  /*1380*/  IMAD.IADD R18, R23, 0x1, R18 ;  /* 0x0000000117127824 */ /* 0x000fe200078e0212 */
[----:B------:R-:W-:Y:S02]  /*1390*/  SHF.R.U32.HI R13, RZ, 0xb, R16 ;  /* 0x0000000bff0d7819 */ /* 0x000fe40000011610 */
[----:B------:R-:W-:Y:S02]  /*13a0*/  LOP3.LUT R25, R25, 0x1, RZ, 0xc0, !PT ;  /* 0x0000000119197812 */ /* 0x000fe400078ec0ff */
[----:B------:R-:W-:Y:S02]  /*13b0*/  LOP3.LUT R13, R13, 0x1, RZ, 0xc0, !PT ;  /* 0x000000010d0d7812 */ /* 0x000fe400078ec0ff */
[----:B------:R-:W-:-:S02]  /*13c0*/  SHF.R.U32.HI R23, RZ, 0xb, R2 ;  /* 0x0000000bff177819 */ /* 0x000fc40000011602 */
[----:B------:R-:W-:Y:S02]  /*13d0*/  IADD3 R24, PT, PT, R13, R25, R24 ;  /* 0x000000190d187210 */ /* 0x000fe40007ffe018 */
[----:B------:R-:W-:Y:S02]  /*13e0*/  SHF.R.U32.HI R25, RZ, 0xa, R3 ;  /* 0x0000000aff197819 */ /* 0x000fe40000011603 */
[----:B------:R-:W-:Y:S02]  /*13f0*/  LOP3.LUT R23, R23, 0x1, RZ, 0xc0, !PT ;  /* 0x0000000117177812 */ /* 0x000fe400078ec0ff */
[----:B------:R-:W-:Y:S02]  /*1400*/  LOP3.LUT R25, R25, 0x1, RZ, 0xc0, !PT ;  /* 0x0000000119197812 */ /* 0x000fe400078ec0ff */
[----:B------:R-:W-:Y:S02]  /*1410*/  LOP3.LUT R6, R6, 0xfffffffe, RZ, 0xc0, !PT ;  /* 0xfffffffe06067812 */ /* 0x000fe400078ec0ff */
[----:B------:R-:W-:-:S02]  /*1420*/  IADD3 R25, PT, PT, R26, R24, R25 ;  /* 0x000000181a197210 */ /* 0x000fc40007ffe019 */
[----:B------:R-:W-:Y:S02]  /*1430*/  SHF.R.U32.HI R26, RZ, 0xa, R14 ;  /* 0x0000000aff1a7819 */ /* 0x000fe4000001160e */
[----:B------:R-:W-:Y:S02]  /*1440*/  SHF.R.U32.HI R24, RZ, 0xa, R4 ;  /* 0x0000000aff187819 */ /* 0x000fe40000011604 */
[----:B------:R-:W-:Y:S02]  /*1450*/  LOP3.LUT R26, R26, 0x1, RZ, 0xc0, !PT ;  /* 0x000000011a1a7812 */ /* 0x000fe400078ec0ff */
[----:B------:R-:W-:Y:S02]  /*1460*/  LOP3.LUT R24, R24, 0x1, RZ, 0xc0, !PT ;  /* 0x0000000118187812 */ /* 0x000fe400078ec0ff */
[----:B------:R-:W-:Y:S01]  /*1470*/  ISETP.NE.AND P2, PT, R6, 0x2, PT ;  /* 0x000000020600780c */ /* 0x000fe20003f45270 */
[----:B------:R-:W-:Y:S01]  /*1480*/  IMAD.IADD R19, R19, 0x1, R26 ;  /* 0x0000000113137824 */ /* 0x000fe200078e021a */
[----:B------:R-:W-:-:S02]  /*1490*/  IADD3 R25, PT, PT, R26, R25, R24 ;  /* 0x000000191a197210 */ /* 0x000fc40007ffe018 */
[----:B------:R-:W-:Y:S02]  /*14a0*/  SHF.R.U32.HI R24, RZ, 0xc, R16 ;  /* 0x0000000cff187819 */ /* 0x000fe40000011610 */
[----:B------:R-:W-:Y:S02]  /*14b0*/  SHF.R.U32.HI R26, RZ, 0xc, R10 ;  /* 0x0000000cff1a7819 */ /* 0x000fe4000001160a */
[----:B------:R-:W-:Y:S02]  /*14c0*/  LOP3.LUT R24, R24, 0x1, RZ, 0xc0, !PT ;  /* 0x0000000118187812 */ /* 0x000fe400078ec0ff */
[----:B------:R-:W-:Y:S02]  /*14d0*/  LOP3.LUT R27, R26, 0x1, RZ, 0xc0, !PT ;  /* 0x000000011a1b7812 */ /* 0x000fe400078ec0ff */
[----:B------:R-:W-:Y:S02]  /*14e0*/  IADD3 R13, PT, PT, R24, R23, R13 ;  /* 0x00000017180d7210 */ /* 0x000fe40007ffe00d */
[----:B------:R-:W-:-:S02]  /*14f0*/  SHF.R.U32.HI R23, RZ, 0xb, R3 ;  /* 0x0000000bff177819 */ /* 0x000fc40000011603 */
[----:B------:R-:W-:Y:S02]  /*1500*/  SHF.R.U32.HI R6, RZ, 0xb, R4 ;  /* 0x0000000bff067819 */ /* 0x000fe40000011604 */
[----:B------:R-:W-:Y:S02]  /*1510*/  LOP3.LUT R26, R23, 0x1, RZ, 0xc0, !PT ;  /* 0x00000001171a7812 */ /* 0x000fe400078ec0ff */
[----:B------:R-:W-:Y:S02]  /*1520*/  LOP3.LUT R6, R6, 0x1, RZ, 0xc0, !PT ;  /* 0x0000000106067812 */ /* 0x000fe400078ec0ff */
[----:B------:R-:W-:Y:S02]  /*1530*/  IADD3 R13, PT, PT, R27, R13, R26 ;  /* 0x0000000d1b0d7210 */ /* 0x000fe40007ffe01a */
[----:B------:R-:W-:Y:S02]  /*1540*/  SHF.R.U32.HI R26, RZ, 0xb, R14 ;  /* 0x0000000bff1a7819 */ /* 0x000fe4000001160e */
[----:B------:R-:W-:-:S02]  /*1550*/  SHF.R.U32.HI R23, RZ, 0xd, R16 ;  /* 0x0000000dff177819 */ /* 0x000fc40000011610 */
[----:B------:R-:W-:Y:S02]  /*1560*/  LOP3.LUT R26, R26, 0x1, RZ, 0xc0, !PT ;  /* 0x000000011a1a7812 */ /* 0x000fe400078ec0ff */
[----:B------:R-:W-:Y:S02]  /*1570*/  LOP3.LUT R23, R23, 0x1, RZ, 0xc0, !PT ;  /* 0x0000000117177812 */ /* 0x000fe400078ec0ff */
[----:B------:R-:W-:Y:S01]  /*1580*/  IADD3 R6, PT, PT, R26, R13, R6 ;  /* 0x0000000d1a067210 */ /* 0x000fe20007ffe006 */
[----:B------:R-:W-:Y:S01]  /*1590*/  IMAD.IADD R25, R25, 0x1, R26 ;  /* 0x0000000119197824 */ /* 0x000fe200078e021a */
[----:B------:R-:W-:Y:S02]  /*15a0*/  SHF.R.U32.HI R13, RZ, 0xc, R2 ;  /* 0x0000000cff0d7819 */ /* 0x000fe40000011602 */
[----:B------:R-:W-:Y:S02]  /*15b0*/  SHF.R.U32.HI R26, RZ, 0xd, R10 ;  /* 0x0000000dff1a7819 */ /* 0x000fe4000001160a */
[----:B------:R-:W-:-:S02]  /*15c0*/  LOP3.LUT R13, R13, 0x1, RZ, 0xc0, !PT ;  /* 0x000000010d0d7812 */ /* 0x000fc400078ec0ff */
[----:B------:R-:W-:Y:S02]  /*15d0*/  LOP3.LUT R26, R26, 0x1, RZ, 0xc0, !PT ;  /* 0x000000011a1a7812 */ /* 0x000fe400078ec0ff */
[----:B------:R-:W-:Y:S02]  /*15e0*/  IADD3 R24, PT, PT, R23, R13, R24 ;  /* 0x0000000d17187210 */ /* 0x000fe40007ffe018 */
[----:B------:R-:W-:Y:S02]  /*15f0*/  SHF.R.U32.HI R13, RZ, 0xc, R3 ;  /* 0x0000000cff0d7819 */ /* 0x000fe40000011603 */
[C---:B------:R-:W-:Y:S02]  /*1600*/  LOP3.LUT P3, RZ, R10.reuse, 0x8, RZ, 0xc0, !PT ;  /* 0x000000080aff7812 */ /* 0x040fe4000786c0ff */
[----:B------:R-:W-:Y:S02]  /*1610*/  LOP3.LUT R13, R13, 0x1, RZ, 0xc0, !PT ;  /* 0x000000010d0d7812 */ /* 0x000fe400078ec0ff */
[----:B------:R-:W-:-:S02]  /*1620*/  LOP3.LUT P6, RZ, R10, 0x10, RZ, 0xc0, !PT ;  /* 0x000000100aff7812 */ /* 0x000fc400078cc0ff */
[----:B------:R-:W-:Y:S02]  /*1630*/  IADD3 R26, PT, PT, R26, R24, R13 ;  /* 0x000000181a1a7210 */ /* 0x000fe40007ffe00d */
[----:B------:R-:W-:Y:S02]  /*1640*/  SHF.R.U32.HI R24, RZ, 0xc, R4 ;  /* 0x0000000cff187819 */ /* 0x000fe40000011604 */
[----:B------:R-:W-:Y:S02]  /*1650*/  SHF.R.U32.HI R13, RZ, 0xc, R14 ;  /* 0x0000000cff0d7819 */ /* 0x000fe4000001160e */
[----:B------:R-:W-:Y:S02]  /*1660*/  LOP3.LUT R27, R24, 0x1, RZ, 0xc0, !PT ;  /* 0x00000001181b7812 */ /* 0x000fe400078ec0ff */
[C---:B------:R-:W-:Y:S02]  /*1670*/  LOP3.LUT R24, R8.reuse, 0xfffffffe, RZ, 0xc0, !PT ;  /* 0xfffffffe08187812 */ /* 0x040fe400078ec0ff */
[----:B------:R-:W-:-:S02]  /*1680*/  ISETP.NE.AND P0, PT, R8, 0x3, PT ;  /* 0x000000030800780c */ /* 0x000fc40003f05270 */
[----:B------:R-:W-:Y:S02]  /*1690*/  ISETP.NE.AND P5, PT, R24, 0x2, PT ;  /* 0x000000021800780c */ /* 0x000fe40003fa5270 */
[----:B------:R-:W-:Y:S02]  /*16a0*/  SEL R24, RZ, 0xffffffff, P4 ;  /* 0xffffffffff187807 */ /* 0x000fe40002000000 */
[C---:B------:R-:W-:Y:S02]  /*16b0*/  ISETP.NE.AND P4, PT, R7.reuse, 0x3, PT ;  /* 0x000000030700780c */ /* 0x040fe40003f85270 */
[----:B------:R-:W-:Y:S02]  /*16c0*/  LOP3.LUT R7, R7, 0xfffffffe, RZ, 0xc0, !PT ;  /* 0xfffffffe07077812 */ /* 0x000fe400078ec0ff */
[----:B------:R-:W-:Y:S02]  /*16d0*/  @P3 SEL R24, RZ, 0xffffffff, P2 ;  /* 0xffffffffff183807 */ /* 0x000fe40001000000 */
[----:B------:R-:W-:-:S02]  /*16e0*/  LOP3.LUT P3, RZ, R10, 0x20, RZ, 0xc0, !PT ;  /* 0x000000200aff7812 */ /* 0x000fc4000786c0ff */
[----:B------:R-:W-:Y:S02]  /*16f0*/  ISETP.NE.AND P2, PT, R7, 0x2, PT ;  /* 0x000000020700780c */ /* 0x000fe40003f45270 */
[----:B------:R-:W-:Y:S02]  /*1700*/  LOP3.LUT R13, R13, 0x1, RZ, 0xc0, !PT ;  /* 0x000000010d0d7812 */ /* 0x000fe400078ec0ff */
[----:B------:R-:W-:Y:S02]  /*1710*/  SEL R7, RZ, 0xffffffff, P0 ;  /* 0xffffffffff077807 */ /* 0x000fe40000000000 */
[C---:B------:R-:W-:Y:S02]  /*1720*/  ISETP.NE.AND P0, PT, R12.reuse, 0x3, PT ;  /* 0x000000030c00780c */ /* 0x040fe40003f05270 */
[----:B------:R-:W-:Y:S02]  /*1730*/  LOP3.LUT R12, R12, 0xfffffffe, RZ, 0xc0, !PT ;  /* 0xfffffffe0c0c7812 */ /* 0x000fe400078ec0ff */
[----:B------:R-:W-:-:S02]  /*1740*/  IADD3 R8, PT, PT, R13, R26, R27 ;  /* 0x0000001a0d087210 */ /* 0x000fc40007ffe01b */
[----:B------:R-:W-:Y:S02]  /*1750*/  @P6 SEL R7, RZ, 0xffffffff, P5 ;  /* 0xffffffffff076807 */ /* 0x000fe40002800000 */
[----:B------:R-:W-:Y:S02]  /*1760*/  SEL R26, RZ, 0xffffffff, P4 ;  /* 0xffffffffff1a7807 */ /* 0x000fe40002000000 */
[----:B------:R-:W-:Y:S02]  /*1770*/  ISETP.NE.AND P5, PT, R12, 0x2, PT ;  /* 0x000000020c00780c */ /* 0x000fe40003fa5270 */
[C---:B------:R-:W-:Y:S02]  /*1780*/  ISETP.NE.AND P4, PT, R22.reuse, 0x3, PT ;  /* 0x000000031600780c */ /* 0x040fe40003f85270 */
[----:B------:R-:W-:Y:S02]  /*1790*/  LOP3.LUT R22, R22, 0xfffffffe, RZ, 0xc0, !PT ;  /* 0xfffffffe16167812 */ /* 0x000fe400078ec0ff */
[----:B------:R-:W-:-:S02]  /*17a0*/  SEL R12, RZ, 0xffffffff, P0 ;  /* 0xffffffffff0c7807 */ /* 0x000fc40000000000 */
[----:B------:R-:W-:Y:S02]  /*17b0*/  LOP3.LUT P6, RZ, R10, 0x40, RZ, 0xc0, !PT ;  /* 0x000000400aff7812 */ /* 0x000fe400078cc0ff */
[----:B------:R-:W-:Y:S02]  /*17c0*/  ISETP.NE.AND P0, PT, R18, 0x3, PT ;  /* 0x000000031200780c */ /* 0x000fe40003f05270 */
[----:B------:R-:W-:Y:S02]  /*17d0*/  @P3 SEL R26, RZ, 0xffffffff, P2 ;  /* 0xffffffffff1a3807 */ /* 0x000fe40001000000 */
[----:B------:R-:W-:Y:S02]  /*17e0*/  ISETP.NE.AND P3, PT, R22, 0x2, PT ;  /* 0x000000021600780c */ /* 0x000fe40003f65270 */
[----:B------:R-:W-:Y:S02]  /*17f0*/  SEL R22, RZ, 0xffffffff, P0 ;  /* 0xffffffffff167807 */ /* 0x000fe40000000000 */
[----:B------:R-:W-:-:S02]  /*1800*/  LOP3.LUT P2, RZ, R10, 0x80, RZ, 0xc0, !PT ;  /* 0x000000800aff7812 */ /* 0x000fc4000784c0ff */
[----:B------:R-:W-:Y:S02]  /*1810*/  LOP3.LUT P0, RZ, R10, 0x100, RZ, 0xc0, !PT ;  /* 0x000001000aff7812 */ /* 0x000fe4000780c0ff */
[----:B------:R-:W-:Y:S02]  /*1820*/  LOP3.LUT R18, R18, 0xfffffffe, RZ, 0xc0, !PT ;  /* 0xfffffffe12127812 */ /* 0x000fe400078ec0ff */
[----:B------:R-:W-:Y:S02]  /*1830*/  @P6 SEL R12, RZ, 0xffffffff, P5 ;  /* 0xffffffffff0c6807 */ /* 0x000fe40002800000 */
[----:B------:R-:W-:Y:S02]  /*1840*/  ISETP.NE.AND P6, PT, R18, 0x2, PT ;  /* 0x000000021200780c */ /* 0x000fe40003fc5270 */
[C---:B------:R-:W-:Y:S02]  /*1850*/  ISETP.NE.AND P5, PT, R19.reuse, 0x3, PT ;  /* 0x000000031300780c */ /* 0x040fe40003fa5270 */
[----:B------:R-:W-:-:S02]  /*1860*/  LOP3.LUT R19, R19, 0xfffffffe, RZ, 0xc0, !PT ;  /* 0xfffffffe13137812 */ /* 0x000fc400078ec0ff */
[----:B------:R-:W-:Y:S02]  /*1870*/  LOP3.LUT R7, R7, 0x1, RZ, 0xc0, !PT ;  /* 0x0000000107077812 */ /* 0x000fe400078ec0ff */
[----:B------:R-:W-:Y:S02]  /*1880*/  SHF.R.U32.HI R28, RZ, 0xe, R16 ;  /* 0x0000000eff1c7819 */ /* 0x000fe40000011610 */
[----:B------:R-:W-:Y:S02]  /*1890*/  SHF.R.U32.HI R18, RZ, 0xd, R2 ;  /* 0x0000000dff127819 */ /* 0x000fe40000011602 */
[----:B------:R-:W-:Y:S02]  /*18a0*/  SEL R27, RZ, 0xffffffff, P4 ;  /* 0xffffffffff1b7807 */ /* 0x000fe40002000000 */
[----:B------:R-:W-:Y:S02]  /*18b0*/  @P2 SEL R27, RZ, 0xffffffff, P3 ;  /* 0xffffffffff1b2807 */ /* 0x000fe40001800000 */
[----:B------:R-:W-:-:S02]  /*18c0*/  @P0 SEL R22, RZ, 0xffffffff, P6 ;  /* 0xffffffffff160807 */ /* 0x000fc40003000000 */
[----:B------:R-:W-:Y:S02]  /*18d0*/  ISETP.NE.AND P3, PT, R19, 0x2, PT ;  /* 0x000000021300780c */ /* 0x000fe40003f65270 */
[----:B------:R-:W-:Y:S02]  /*18e0*/  ISETP.NE.U32.AND P0, PT, R7, 0x1, PT ;  /* 0x000000010700780c */ /* 0x000fe40003f05070 */
[----:B------:R-:W-:Y:S02]  /*18f0*/  LOP3.LUT R28, R28, 0x1, RZ, 0xc0, !PT ;  /* 0x000000011c1c7812 */ /* 0x000fe400078ec0ff */
[----:B------:R-:W-:Y:S02]  /*1900*/  LOP3.LUT R18, R18, 0x1, RZ, 0xc0, !PT ;  /* 0x0000000112127812 */ /* 0x000fe400078ec0ff */
[----:B------:R-:W-:Y:S02]  /*1910*/  SHF.R.U32.HI R19, RZ, 0xe, R10 ;  /* 0x0000000eff137819 */ /* 0x000fe4000001160a */
[----:B------:R-:W-:-:S02]  /*1920*/  SHF.R.U32.HI R7, RZ, 0xd, R3 ;  /* 0x0000000dff077819 */ /* 0x000fc40000011603 */
[----:B------:R-:W-:Y:S02]  /*1930*/  IADD3 R18, PT, PT, R28, R18, R23 ;  /* 0x000000121c127210 */ /* 0x000fe40007ffe017 */
[----:B------:R-:W-:Y:S02]  /*1940*/  LOP3.LUT R19, R19, 0x1, RZ, 0xc0, !PT ;  /* 0x0000000113137812 */ /* 0x000fe400078ec0ff */
[----:B------:R-:W-:Y:S02]  /*1950*/  LOP3.LUT R7, R7, 0x1, RZ, 0xc0, !PT ;  /* 0x0000000107077812 */ /* 0x000fe400078ec0ff */
[----:B------:R-:W-:Y:S02]  /*1960*/  SEL R23, RZ, 0xffffffff, P5 ;  /* 0xffffffffff177807 */ /* 0x000fe40002800000 */
[----:B------:R-:W-:Y:S02]  /*1970*/  IADD3 R18, PT, PT, R19, R18, R7 ;  /* 0x0000001213127210 */ /* 0x000fe40007ffe007 */
[----:B------:R-:W-:-:S02]  /*1980*/  SHF.R.U32.HI R19, RZ, 0xd, R14 ;  /* 0x0000000dff137819 */ /* 0x000fc4000001160e */
[----:B------:R-:W-:Y:S02]  /*1990*/  SHF.R.U32.HI R7, RZ, 0xd, R4 ;  /* 0x0000000dff077819 */ /* 0x000fe40000011604 */
[----:B------:R-:W-:Y:S02]  /*19a0*/  LOP3.LUT R24, R24, 0x1, RZ, 0xc0, !PT ;  /* 0x0000000118187812 */ /* 0x000fe400078ec0ff */
[----:B------:R-:W-:Y:S02]  /*19b0*/  LOP3.LUT P5, RZ, R10, 0x200, RZ, 0xc0, !PT ;  /* 0x000002000aff7812 */ /* 0x000fe400078ac0ff */
[C---:B------:R-:W-:Y:S02]  /*19c0*/  ISETP.NE.AND P4, PT, R25.reuse, 0x3, PT ;  /* 0x000000031900780c */ /* 0x040fe40003f85270 */
[----:B------:R-:W-:Y:S02]  /*19d0*/  LOP3.LUT R25, R25, 0xfffffffe, RZ, 0xc0, !PT ;  /* 0xfffffffe19197812 */ /* 0x000fe400078ec0ff */
[----:B------:R-:W-:-:S02]  /*19e0*/  LOP3.LUT R19, R19, 0x1, RZ, 0xc0, !PT ;  /* 0x0000000113137812 */ /* 0x000fc400078ec0ff */
[----:B------:R-:W-:Y:S02]  /*19f0*/  LOP3.LUT R7, R7, 0x1, RZ, 0xc0, !PT ;  /* 0x0000000107077812 */ /* 0x000fe400078ec0ff */
[----:B------:R-:W-:Y:S01]  /*1a00*/  ISETP.NE.U32.AND P6, PT, R24, 0x1, PT ;  /* 0x000000011800780c */ /* 0x000fe20003fc5070 */
[----:B------:R-:W-:Y:S01]  /*1a10*/  IMAD.IADD R8, R8, 0x1, R19 ;  /* 0x0000000108087824 */ /* 0x000fe200078e0213 */
[----:B------:R-:W-:Y:S02]  /*1a20*/  SEL R24, RZ, 0xffffffff, P4 ;  /* 0xffffffffff187807 */ /* 0x000fe40002000000 */
[----:B------:R-:W-:Y:S02]  /*1a30*/  ISETP.NE.AND P2, PT, R25, 0x2, PT ;  /* 0x000000021900780c */ /* 0x000fe40003f45270 */
[----:B------:R-:W-:Y:S02]  /*1a40*/  IADD3 R18, PT, PT, R19, R18, R7 ;  /* 0x0000001213127210 */ /* 0x000fe40007ffe007 */
[----:B------:R-:W-:-:S02]  /*1a50*/  LOP3.LUT P4, RZ, R10, 0x400, RZ, 0xc0, !PT ;  /* 0x000004000aff7812 */ /* 0x000fc4000788c0ff */
[----:B------:R-:W-:Y:S02]  /*1a60*/  SHF.R.U32.HI R25, RZ, 0xf, R16 ;  /* 0x0000000fff197819 */ /* 0x000fe40000011610 */
[----:B------:R-:W-:Y:S02]  /*1a70*/  SHF.R.U32.HI R7, RZ, 0xe, R2 ;  /* 0x0000000eff077819 */ /* 0x000fe40000011602 */
[----:B------:R-:W-:Y:S02]  /*1a80*/  LOP3.LUT R12, R12, 0x1, RZ, 0xc0, !PT ;  /* 0x000000010c0c7812 */ /* 0x000fe400078ec0ff */
[----:B------:R-:W-:Y:S02]  /*1a90*/  LOP3.LUT R26, R26, 0x1, RZ, 0xc0, !PT ;  /* 0x000000011a1a7812 */ /* 0x000fe400078ec0ff */
[----:B------:R-:W-:Y:S02]  /*1aa0*/  LOP3.LUT R25, R25, 0x1, RZ, 0xc0, !PT ;  /* 0x0000000119197812 */ /* 0x000fe400078ec0ff */
[----:B------:R-:W-:-:S02]  /*1ab0*/  LOP3.LUT R7, R7, 0x1, RZ, 0xc0, !PT ;  /* 0x0000000107077812 */ /* 0x000fc400078ec0ff */
[----:B------:R-:W-:Y:S02]  /*1ac0*/  @P5 SEL R23, RZ, 0xffffffff, P3 ;  /* 0xffffffffff175807 */ /* 0x000fe40001800000 */
[----:B------:R-:W-:Y:S02]  /*1ad0*/  ISETP.NE.U32.AND P5, PT, R12, 0x1, PT ;  /* 0x000000010c00780c */ /* 0x000fe40003fa5070 */
[----:B------:R-:W-:Y:S02]  /*1ae0*/  ISETP.NE.U32.AND P3, PT, R26, 0x1, PT ;  /* 0x000000011a00780c */ /* 0x000fe40003f65070 */
[----:B------:R-:W-:Y:S02]  /*1af0*/  IADD3 R12, PT, PT, R25, R7, R28 ;  /* 0x00000007190c7210 */ /* 0x000fe40007ffe01c */
[----:B------:R-:W-:Y:S02]  /*1b00*/  SHF.R.U32.HI R26, RZ, 0xf, R10 ;  /* 0x0000000fff1a7819 */ /* 0x000fe4000001160a */
[----:B------:R-:W-:-:S02]  /*1b10*/  SHF.R.U32.HI R7, RZ, 0xe, R3 ;  /* 0x0000000eff077819 */ /* 0x000fc40000011603 */
[----:B------:R-:W-:Y:S02]  /*1b20*/  LOP3.LUT R22, R22, 0x1, RZ, 0xc0, !PT ;  /* 0x0000000116167812 */ /* 0x000fe400078ec0ff */
[----:B------:R-:W-:Y:S02]  /*1b30*/  LOP3.LUT R23, R23, 0x1, RZ, 0xc0, !PT ;  /* 0x0000000117177812 */ /* 0x000fe400078ec0ff */
[----:B------:R-:W-:Y:S02]  /*1b40*/  @P4 SEL R24, RZ, 0xffffffff, P2 ;  /* 0xffffffffff184807 */ /* 0x000fe40001000000 */
[----:B------:R-:W-:Y:S02]  /*1b50*/  LOP3.LUT R26, R26, 0x1, RZ, 0xc0, !PT ;  /* 0x000000011a1a7812 */ /* 0x000fe400078ec0ff */
[----:B------:R-:W-:Y:S02]  /*1b60*/  LOP3.LUT R7, R7, 0x1, RZ, 0xc0, !PT ;  /* 0x0000000107077812 */ /* 0x000fe400078ec0ff */
[----:B------:R-:W-:-:S02]  /*1b70*/  ISETP.NE.U32.AND P2, PT, R22, 0x1, PT ;  /* 0x000000011600780c */ /* 0x000fc40003f45070 */
[----:B------:R-:W-:Y:S02]  /*1b80*/  SEL R22, RZ, 0x8, P6 ;  /* 0x00000008ff167807 */ /* 0x000fe40003000000 */
[----:B------:R-:W-:Y:S02]  /*1b90*/  ISETP.NE.U32.AND P6, PT, R23, 0x1, PT ;  /* 0x000000011700780c */ /* 0x000fe40003fc5070 */
[----:B------:R-:W-:Y:S02]  /*1ba0*/  SEL R23, RZ, 0x10, P0 ;  /* 0x00000010ff177807 */ /* 0x000fe40000000000 */
[----:B------:R-:W-:Y:S02]  /*1bb0*/  IADD3 R12, PT, PT, R26, R12, R7 ;  /* 0x0000000c1a0c7210 */ /* 0x000fe40007ffe007 */
[----:B------:R-:W-:Y:S02]  /*1bc0*/  LOP3.LUT R27, R27, 0x1, RZ, 0xc0, !PT ;  /* 0x000000011b1b7812 */ /* 0x000fe400078ec0ff */
[----:B------:R-:W-:-:S02]  /*1bd0*/  SHF.R.U32.HI R7, RZ, 0x10, R16 ;  /* 0x00000010ff077819 */ /* 0x000fc40000011610 */
[----:B------:R-:W-:Y:S02]  /*1be0*/  SHF.R.U32.HI R26, RZ, 0xf, R2 ;  /* 0x0000000fff1a7819 */ /* 0x000fe40000011602 */
[----:B------:R-:W-:Y:S02]  /*1bf0*/  LOP3.LUT R23, R23, R22, R5, 0xfe, !PT ;  /* 0x0000001617177212 */ /* 0x000fe400078efe05 */
[----:B------:R-:W-:Y:S02]  /*1c00*/  SEL R22, RZ, 0x20, P3 ;  /* 0x00000020ff167807 */ /* 0x000fe40001800000 */
[----:B------:R-:W-:Y:S02]  /*1c10*/  SEL R5, RZ, 0x40, P5 ;  /* 0x00000040ff057807 */ /* 0x000fe40002800000 */
[----:B------:R-:W-:Y:S02]  /*1c20*/  ISETP.NE.U32.AND P4, PT, R27, 0x1, PT ;  /* 0x000000011b00780c */ /* 0x000fe40003f85070 */
[----:B------:R-:W-:-:S02]  /*1c30*/  LOP3.LUT R7, R7, 0x1, RZ, 0xc0, !PT ;  /* 0x0000000107077812 */ /* 0x000fc400078ec0ff */
[----:B------:R-:W-:Y:S02]  /*1c40*/  LOP3.LUT R26, R26, 0x1, RZ, 0xc0, !PT ;  /* 0x000000011a1a7812 */ /* 0x000fe400078ec0ff */
[----:B------:R-:W-:Y:S02]  /*1c50*/  LOP3.LUT R24, R24, 0x1, RZ, 0xc0, !PT ;  /* 0x0000000118187812 */ /* 0x000fe400078ec0ff */
[----:B------:R-:W-:Y:S02]  /*1c60*/  LOP3.LUT R5, R5, R22, R23, 0xfe, !PT ;  /* 0x0000001605057212 */ /* 0x000fe400078efe17 */
[----:B------:R-:W-:Y:S02]  /*1c70*/  IADD3 R25, PT, PT, R7, R26, R25 ;  /* 0x0000001a07197210 */ /* 0x000fe40007ffe019 */
[----:B------:R-:W-:Y:S02]  /*1c80*/  ISETP.NE.U32.AND P0, PT, R24, 0x1, PT ;  /* 0x000000011800780c */ /* 0x000fe40003f05070 */
[----:B------:R-:W-:-:S02]  /*1c90*/  SEL R22, RZ, 0x80, P4 ;  /* 0x00000080ff167807 */ /* 0x000fc40002000000 */
[----:B------:R-:W-:Y:S02]  /*1ca0*/  SEL R23, RZ, 0x100, P2 ;  /* 0x00000100ff177807 */ /* 0x000fe40001000000 */
[----:B------:R-:W-:Y:S02]  /*1cb0*/  SHF.R.U32.HI R26, RZ, 0x10, R10 ;  /* 0x00000010ff1a7819 */ /* 0x000fe4000001160a */
[----:B------:R-:W-:Y:S02]  /*1cc0*/  SHF.R.U32.HI R24, RZ, 0xf, R3 ;  /* 0x0000000fff187819 */ /* 0x000fe40000011603 */
[----:B------:R-:W-:Y:S02]  /*1cd0*/  LOP3.LUT R23, R23, R22, R5, 0xfe, !PT ;  /* 0x0000001617177212 */ /* 0x000fe400078efe05 */
[----:B------:R-:W-:Y:S02]  /*1ce0*/  LOP3.LUT R26, R26, 0x1, RZ, 0xc0, !PT ;  /* 0x000000011a1a7812 */ /* 0x000fe400078ec0ff */
[----:B------:R-:W-:-:S02]  /*1cf0*/  LOP3.LUT R24, R24, 0x1, RZ, 0xc0, !PT ;  /* 0x0000000118187812 */ /* 0x000fc400078ec0ff */
[----:B------:R-:W-:Y:S02]  /*1d00*/  SEL R22, RZ, 0x200, P6 ;  /* 0x00000200ff167807 */ /* 0x000fe40003000000 */
[----:B------:R-:W-:Y:S02]  /*1d10*/  SEL R5, RZ, 0x400, P0 ;  /* 0x00000400ff057807 */ /* 0x000fe40000000000 */
[----:B------:R-:W-:Y:S02]  /*1d20*/  IADD3 R24, PT, PT, R26, R25, R24 ;  /* 0x000000191a187210 */ /* 0x000fe40007ffe018 */
[----:B------:R-:W-:Y:S02]  /*1d30*/  LOP3.LUT R5, R5, R22, R23, 0xfe, !PT ;  /* 0x0000001605057212 */ /* 0x000fe400078efe17 */
        /* <DEDUP_REMOVED lines=9> */
[----:B------:R-:W-:Y:S02]  /*1dd0*/  SHF.R.U32.HI R26, RZ, 0x11, R16 ;  /* 0x00000011ff1a7819 */ /* 0x000fe40000011610 */
[----:B------:R-:W-:Y:S02]  /*1de0*/  IADD3 R12, PT, PT, R23, R24, R12 ;  /* 0x00000018170c7210 */ /* 0x000fe40007ffe00c */
[----:B------:R-:W-:Y:S02]  /*1df0*/  SHF.R.U32.HI R24, RZ, 0x10, R2 ;  /* 0x00000010ff187819 */ /* 0x000fe40000011602 */
[----:B------:R-:W-:Y:S02]  /*1e00*/  LOP3.LUT R26, R26, 0x1, RZ, 0xc0, !PT ;  /* 0x000000011a1a7812 */ /* 0x000fe400078ec0ff */
[----:B------:R-:W-:-:S02]  /*1e10*/  LOP3.LUT R24, R24, 0x1, RZ, 0xc0, !PT ;  /* 0x0000000118187812 */ /* 0x000fc400078ec0ff */
[----:B------:R-:W-:Y:S02]  /*1e20*/  SHF.R.U32.HI R19, RZ, 0x12, R16 ;  /* 0x00000012ff137819 */ /* 0x000fe40000011610 */
[----:B------:R-:W-:Y:S01]  /*1e30*/  IADD3 R24, PT, PT, R26, R24, R7 ;  /* 0x000000181a187210 */ /* 0x000fe20007ffe007 */
[----:B------:R-:W-:Y:S01]  /*1e40*/  IMAD.IADD R7, R6, 0x1, R13 ;  /* 0x0000000106077824 */ /* 0x000fe200078e020d */
[----:B------:R-:W-:Y:S02]  /*1e50*/  SHF.R.U32.HI R13, RZ, 0x11, R10 ;  /* 0x00000011ff0d7819 */ /* 0x000fe4000001160a */
[----:B------:R-:W-:Y:S02]  /*1e60*/  SHF.R.U32.HI R6, RZ, 0x10, R3 ;  /* 0x00000010ff067819 */ /* 0x000fe40000011603 */
[----:B------:R-:W-:Y:S02]  /*1e70*/  LOP3.LUT R27, R13, 0x1, RZ, 0xc0, !PT ;  /* 0x000000010d1b7812 */ /* 0x000fe400078ec0ff */
[----:B------:R-:W-:-:S02]  /*1e80*/  LOP3.LUT R13, R6, 0x1, RZ, 0xc0, !PT ;  /* 0x00000001060d7812 */ /* 0x000fc400078ec0ff */
[----:B------:R-:W-:Y:S02]  /*1e90*/  SHF.R.U32.HI R6, RZ, 0x10, R4 ;  /* 0x00000010ff067819 */ /* 0x000fe40000011604 */
[----:B------:R-:W-:Y:S02]  /*1ea0*/  IADD3 R24, PT, PT, R27, R24, R13 ;  /* 0x000000181b187210 */ /* 0x000fe40007ffe00d */
[----:B------:R-:W-:Y:S02]  /*1eb0*/  SHF.R.U32.HI R27, RZ, 0x10, R14 ;  /* 0x00000010ff1b7819 */ /* 0x000fe4000001160e */
[----:B------:R-:W-:Y:S02]  /*1ec0*/  LOP3.LUT R6, R6, 0x1, RZ, 0xc0, !PT ;  /* 0x0000000106067812 */ /* 0x000fe400078ec0ff */
[----:B------:R-:W-:Y:S02]  /*1ed0*/  LOP3.LUT R27, R27, 0x1, RZ, 0xc0, !PT ;  /* 0x000000011b1b7812 */ /* 0x000fe400078ec0ff */
[----:B------:R-:W-:-:S02]  /*1ee0*/  LOP3.LUT R19, R19, 0x1, RZ, 0xc0, !PT ;  /* 0x0000000113137812 */ /* 0x000fc400078ec0ff */
[----:B------:R-:W-:Y:S02]  /*1ef0*/  IADD3 R24, PT, PT, R27, R24, R6 ;  /* 0x000000181b187210 */ /* 0x000fe40007ffe006 */
[----:B------:R-:W-:Y:S02]  /*1f00*/  SHF.R.U32.HI R6, RZ, 0x11, R2 ;  /* 0x00000011ff067819 */ /* 0x000fe40000011602 */
[----:B------:R-:W-:Y:S02]  /*1f10*/  SHF.R.U32.HI R13, RZ, 0x11, R3 ;  /* 0x00000011ff0d7819 */ /* 0x000fe40000011603 */
[----:B------:R-:W-:Y:S02]  /*1f20*/  LOP3.LUT R6, R6, 0x1, RZ, 0xc0, !PT ;  /* 0x0000000106067812 */ /* 0x000fe400078ec0ff */
[----:B------:R-:W-:Y:S02]  /*1f30*/  LOP3.LUT R13, R13, 0x1, RZ, 0xc0, !PT ;  /* 0x000000010d0d7812 */ /* 0x000fe400078ec0ff */
[----:B------:R-:W-:Y:S01]  /*1f40*/  IADD3 R26, PT, PT, R19, R6, R26 ;  /* 0x00000006131a7210 */ /* 0x000fe20007ffe01a */
[----:B------:R-:W-:Y:S01]  /*1f50*/  IMAD.IADD R6, R18, 0x1, R25 ;  /* 0x0000000112067824 */ /* 0x000fe200078e0219 */
[----:B------:R-:W-:-:S02]  /*1f60*/  SHF.R.U32.HI R18, RZ, 0x12, R10 ;  /* 0x00000012ff127819 */ /* 0x000fc4000001160a */
[----:B------:R-:W-:Y:S02]  /*1f70*/  SHF.R.U32.HI R29, RZ, 0x11, R14 ;  /* 0x00000011ff1d7819 */ /* 0x000fe4000001160e */
[----:B------:R-:W-:Y:S02]  /*1f80*/  LOP3.LUT R18, R18, 0x1, RZ, 0xc0, !PT ;  /* 0x0000000112127812 */ /* 0x000fe400078ec0ff */
[----:B------:R-:W-:Y:S02]  /*1f90*/  LOP3.LUT R29, R29, 0x1, RZ, 0xc0, !PT ;  /* 0x000000011d1d7812 */ /* 0x000fe400078ec0ff */
[----:B------:R-:W-:Y:S01]  /*1fa0*/  IADD3 R18, PT, PT, R18, R26, R13 ;  /* 0x0000001a12127210 */ /* 0x000fe20007ffe00d */
[----:B------:R-:W-:Y:S01]  /*1fb0*/  IMAD.IADD R13, R22, 0x1, R23 ;  /* 0x00000001160d7824 */ /* 0x000fe200078e0217 */
        /* <DEDUP_REMOVED lines=12> */
[----:B------:R-:W-:Y:S02]  /*2080*/  SHF.R.U32.HI R28, RZ, 0x12, R14 ;  /* 0x00000012ff1c7819 */ /* 0x000fe4000001160e */
[----:B------:R-:W-:Y:S02]  /*2090*/  LOP3.LUT R18, R18, 0x1, RZ, 0xc0, !PT ;  /* 0x0000000112127812 */ /* 0x000fe400078ec0ff */
[----:B------:R-:W-:-:S02]  /*20a0*/  LOP3.LUT R28, R28, 0x1, RZ, 0xc0, !PT ;  /* 0x000000011c1c7812 */ /* 0x000fc400078ec0ff */
[----:B------:R-:W-:Y:S01]  /*20b0*/  IADD3 R19, PT, PT, R18, R19, R12 ;  /* 0x0000001312137210 */ /* 0x000fe20007ffe00c */
[----:B------:R-:W-:Y:S01]  /*20c0*/  IMAD.IADD R18, R24, 0x1, R29 ;  /* 0x0000000118127824 */ /* 0x000fe200078e021d */
[----:B------:R-:W-:Y:S02]  /*20d0*/  SHF.R.U32.HI R12, RZ, 0x12, R4 ;  /* 0x00000012ff0c7819 */ /* 0x000fe40000011604 */
[----:B------:R-:W-:Y:S02]  /*20e0*/  SHF.R.U32.HI R24, RZ, 0x14, R10 ;  /* 0x00000014ff187819 */ /* 0x000fe4000001160a */
[----:B------:R-:W-:Y:S02]  /*20f0*/  LOP3.LUT R12, R12, 0x1, RZ, 0xc0, !PT ;  /* 0x000000010c0c7812 */ /* 0x000fe400078ec0ff */
[----:B------:R-:W-:Y:S02]  /*2100*/  ISETP.NE.AND P4, PT, R7, 0x3, PT ;  /* 0x000000030700780c */ /* 0x000fe40003f85270 */
[----:B------:R-:W-:-:S02]  /*2110*/  IADD3 R25, PT, PT, R28, R19, R12 ;  /* 0x000000131c197210 */ /* 0x000fc40007ffe00c */
[----:B------:R-:W-:Y:S02]  /*2120*/  SHF.R.U32.HI R12, RZ, 0x14, R16 ;  /* 0x00000014ff0c7819 */ /* 0x000fe40000011610 */
[----:B------:R-:W-:Y:S02]  /*2130*/  SHF.R.U32.HI R19, RZ, 0x13, R2 ;  /* 0x00000013ff137819 */ /* 0x000fe40000011602 */
[----:B------:R-:W-:Y:S02]  /*2140*/  LOP3.LUT R12, R12, 0x1, RZ, 0xc0, !PT ;  /* 0x000000010c0c7812 */ /* 0x000fe400078ec0ff */
[----:B------:R-:W-:Y:S02]  /*2150*/  LOP3.LUT R19, R19, 0x1, RZ, 0xc0, !PT ;  /* 0x0000000113137812 */ /* 0x000fe400078ec0ff */
[----:B------:R-:W-:Y:S02]  /*2160*/  LOP3.LUT R24, R24, 0x1, RZ, 0xc0, !PT ;  /* 0x0000000118187812 */ /* 0x000fe400078ec0ff */
[----:B------:R-:W-:Y:S01]  /*2170*/  IADD3 R26, PT, PT, R12, R19, R26 ;  /* 0x000000130c1a7210 */ /* 0x000fe20007ffe01a */
[----:B------:R-:W-:Y:S01]  /*2180*/  IMAD.IADD R19, R23, 0x1, R28 ;  /* 0x0000000117137824 */ /* 0x000fe200078e021c */
[----:B------:R-:W-:-:S02]  /*2190*/  SHF.R.U32.HI R23, RZ, 0x13, R3 ;  /* 0x00000013ff177819 */ /* 0x000fc40000011603 */
[----:B------:R-:W-:Y:S02]  /*21a0*/  LOP3.LUT R7, R7, 0xfffffffe, RZ, 0xc0, !PT ;  /* 0xfffffffe07077812 */ /* 0x000fe400078ec0ff */
[----:B------:R-:W-:Y:S02]  /*21b0*/  LOP3.LUT R23, R23, 0x1, RZ, 0xc0, !PT ;  /* 0x0000000117177812 */ /* 0x000fe400078ec0ff */
[----:B------:R-:W-:Y:S02]  /*21c0*/  ISETP.NE.AND P2, PT, R7, 0x2, PT ;  /* 0x000000020700780c */ /* 0x000fe40003f45270 */
[----:B------:R-:W-:Y:S02]  /*21d0*/  IADD3 R23, PT, PT, R24, R26, R23 ;  /* 0x0000001a18177210 */ /* 0x000fe40007ffe017 */
[----:B------:R-:W-:Y:S02]  /*21e0*/  SHF.R.U32.HI R24, RZ, 0x13, R14 ;  /* 0x00000013ff187819 */ /* 0x000fe4000001160e */
[----:B------:R-:W-:-:S02]  /*21f0*/  SHF.R.U32.HI R7, RZ, 0x13, R4 ;  /* 0x00000013ff077819 */ /* 0x000fc40000011604 */
[----:B------:R-:W-:Y:S02]  /*2200*/  LOP3.LUT R24, R24, 0x1, RZ, 0xc0, !PT ;  /* 0x0000000118187812 */ /* 0x000fe400078ec0ff */
[----:B------:R-:W-:Y:S02]  /*2210*/  LOP3.LUT R7, R7, 0x1, RZ, 0xc0, !PT ;  /* 0x0000000107077812 */ /* 0x000fe400078ec0ff */
[----:B------:R-:W-:Y:S01]  /*2220*/  SHF.R.U32.HI R26, RZ, 0x14, R2 ;  /* 0x00000014ff1a7819 */ /* 0x000fe20000011602 */
[----:B------:R-:W-:Y:S01]  /*2230*/  IMAD.IADD R25, R25, 0x1, R24 ;  /* 0x0000000119197824 */ /* 0x000fe200078e0218 */
[----:B------:R-:W-:Y:S02]  /*2240*/  IADD3 R7, PT, PT, R24, R23, R7 ;  /* 0x0000001718077210 */ /* 0x000fe40007ffe007 */
[----:B------:R-:W-:Y:S02]  /*2250*/  SHF.R.U32.HI R23, RZ, 0x15, R16 ;  /* 0x00000015ff177819 */ /* 0x000fe40000011610 */
[----:B------:R-:W-:-:S02]  /*2260*/  LOP3.LUT R26, R26, 0x1, RZ, 0xc0, !PT ;  /* 0x000000011a1a7812 */ /* 0x000fc400078ec0ff */
[----:B------:R-:W-:Y:S02]  /*2270*/  LOP3.LUT R23, R23, 0x1, RZ, 0xc0, !PT ;  /* 0x0000000117177812 */ /* 0x000fe400078ec0ff */
[----:B------:R-:W-:Y:S02]  /*2280*/  SHF.R.U32.HI R24, RZ, 0x14, R3 ;  /* 0x00000014ff187819 */ /* 0x000fe40000011603 */
[----:B------:R-:W-:Y:S02]  /*2290*/  IADD3 R12, PT, PT, R23, R26, R12 ;  /* 0x0000001a170c7210 */ /* 0x000fe40007ffe00c */
[----:B------:R-:W-:Y:S02]  /*22a0*/  SHF.R.U32.HI R26, RZ, 0x15, R10 ;  /* 0x00000015ff1a7819 */ /* 0x000fe4000001160a */
[----:B------:R-:W-:Y:S02]  /*22b0*/  LOP3.LUT P3, RZ, R10, 0x800, RZ, 0xc0, !PT ;  /* 0x000008000aff7812 */ /* 0x000fe4000786c0ff */
[----:B------:R-:W-:-:S02]  /*22c0*/  LOP3.LUT R26, R26, 0x1, RZ, 0xc0, !PT ;  /* 0x000000011a1a7812 */ /* 0x000fc400078ec0ff */
[----:B------:R-:W-:Y:S02]  /*22d0*/  LOP3.LUT R27, R24, 0x1, RZ, 0xc0, !PT ;  /* 0x00000001181b7812 */ /* 0x000fe400078ec0ff */
[----:B------:R-:W-:Y:S02]  /*22e0*/  SHF.R.U32.HI R24, RZ, 0x14, R4 ;  /* 0x00000014ff187819 */ /* 0x000fe40000011604 */
[----:B------:R-:W-:Y:S02]  /*22f0*/  IADD3 R27, PT, PT, R26, R12, R27 ;  /* 0x0000000c1a1b7210 */ /* 0x000fe40007ffe01b */
[----:B------:R-:W-:Y:S02]  /*2300*/  LOP3.LUT R26, R24, 0x1, RZ, 0xc0, !PT ;  /* 0x00000001181a7812 */ /* 0x000fe400078ec0ff */
[----:B------:R-:W-:Y:S02]  /*2310*/  LOP3.LUT R24, R8, 0xfffffffe, RZ, 0xc0, !PT ;  /* 0xfffffffe08187812 */ /* 0x000fe400078ec0ff */
[----:B------:R-:W-:-:S02]  /*2320*/  LOP3.LUT P6, RZ, R10, 0x1000, RZ, 0xc0, !PT ;  /* 0x000010000aff7812 */ /* 0x000fc400078cc0ff */
[----:B------:R-:W-:Y:S02]  /*2330*/  ISETP.NE.AND P5, PT, R24, 0x2, PT ;  /* 0x000000021800780c */ /* 0x000fe40003fa5270 */
[----:B------:R-:W-:Y:S02]  /*2340*/  SEL R24, RZ, 0xffffffff, P4 ;  /* 0xffffffffff187807 */ /* 0x000fe40002000000 */
[C---:B------:R-:W-:Y:S02]  /*2350*/  ISETP.NE.AND P4, PT, R6.reuse, 0x3, PT ;  /* 0x000000030600780c */ /* 0x040fe40003f85270 */
[----:B------:R-:W-:Y:S02]  /*2360*/  @P3 SEL R24, RZ, 0xffffffff, P2 ;  /* 0xffffffffff183807 */ /* 0x000fe40001000000 */
[----:B------:R-:W-:Y:S02]  /*2370*/  LOP3.LUT R6, R6, 0xfffffffe, RZ, 0xc0, !PT ;  /* 0xfffffffe06067812 */ /* 0x000fe400078ec0ff */
[----:B------:R-:W-:-:S02]  /*2380*/  LOP3.LUT P3, RZ, R10, 0x2000, RZ, 0xc0, !PT ;  /* 0x000020000aff7812 */ /* 0x000fc4000786c0ff */
[----:B------:R-:W-:Y:S02]  /*2390*/  ISETP.NE.AND P0, PT, R8, 0x3, PT ;  /* 0x000000030800780c */ /* 0x000fe40003f05270 */
[----:B------:R-:W-:Y:S02]  /*23a0*/  ISETP.NE.AND P2, PT, R6, 0x2, PT ;  /* 0x000000020600780c */ /* 0x000fe40003f45270 */
[----:B------:R-:W-:Y:S02]  /*23b0*/  SEL R6, RZ, 0xffffffff, P0 ;  /* 0xffffffffff067807 */ /* 0x000fe40000000000 */
[C---:B------:R-:W-:Y:S02]  /*23c0*/  ISETP.NE.AND P0, PT, R13.reuse, 0x3, PT ;  /* 0x000000030d00780c */ /* 0x040fe40003f05270 */
[----:B------:R-:W-:Y:S02]  /*23d0*/  LOP3.LUT R13, R13, 0xfffffffe, RZ, 0xc0, !PT ;  /* 0xfffffffe0d0d7812 */ /* 0x000fe400078ec0ff */
[----:B------:R-:W-:-:S02]  /*23e0*/  @P6 SEL R6, RZ, 0xffffffff, P5 ;  /* 0xffffffffff066807 */ /* 0x000fc40002800000 */
[C---:B------:R-:W-:Y:S02]  /*23f0*/  LOP3.LUT P6, RZ, R10.reuse, 0x4000, RZ, 0xc0, !PT ;  /* 0x000040000aff7812 */ /* 0x040fe400078cc0ff */
[----:B------:R-:W-:Y:S02]  /*2400*/  ISETP.NE.AND P5, PT, R13, 0x2, PT ;  /* 0x000000020d00780c */ /* 0x000fe40003fa5270 */
[----:B------:R-:W-:Y:S02]  /*2410*/  SEL R13, RZ, 0xffffffff, P4 ;  /* 0xffffffffff0d7807 */ /* 0x000fe40002000000 */
[----:B------:R-:W-:Y:S02]  /*2420*/  @P3 SEL R13, RZ, 0xffffffff, P2 ;  /* 0xffffffffff0d3807 */ /* 0x000fe40001000000 */
[----:B------:R-:W-:Y:S02]  /*2430*/  LOP3.LUT P2, RZ, R10, 0x8000, RZ, 0xc0, !PT ;  /* 0x000080000aff7812 */ /* 0x000fe4000784c0ff */
[----:B------:R-:W-:-:S02]  /*2440*/  ISETP.NE.AND P4, PT, R22, 0x3, PT ;  /* 0x000000031600780c */ /* 0x000fc40003f85270 */
[----:B------:R-:W-:Y:S02]  /*2450*/  LOP3.LUT R22, R22, 0xfffffffe, RZ, 0xc0, !PT ;  /* 0xfffffffe16167812 */ /* 0x000fe400078ec0ff */
[----:B------:R-:W-:Y:S02]  /*2460*/  SHF.R.U32.HI R12, RZ, 0x14, R14 ;  /* 0x00000014ff0c7819 */ /* 0x000fe4000001160e */
[----:B------:R-:W-:Y:S02]  /*2470*/  ISETP.NE.AND P3, PT, R22, 0x2, PT ;  /* 0x000000021600780c */ /* 0x000fe40003f65270 */
[----:B------:R-:W-:Y:S02]  /*2480*/  LOP3.LUT R12, R12, 0x1, RZ, 0xc0, !PT ;  /* 0x000000010c0c7812 */ /* 0x000fe400078ec0ff */
[----:B------:R-:W-:Y:S02]  /*2490*/  SEL R22, RZ, 0xffffffff, P0 ;  /* 0xffffffffff167807 */ /* 0x000fe40000000000 */
[----:B------:R-:W-:Y:S01]  /*24a0*/  @P6 SEL R22, RZ, 0xffffffff, P5 ;  /* 0xffffffffff166807 */ /* 0x000fe20002800000 */
[----:B------:R-:W-:Y:S01]  /*24b0*/  IMAD.IADD R7, R7, 0x1, R12 ;  /* 0x0000000107077824 */ /* 0x000fe200078e020c */
[----:B------:R-:W-:-:S02]  /*24c0*/  ISETP.NE.AND P5, PT, R19, 0x3, PT ;  /* 0x000000031300780c */ /* 0x000fc40003fa5270 */
[----:B------:R-:W-:Y:S02]  /*24d0*/  LOP3.LUT R19, R19, 0xfffffffe, RZ, 0xc0, !PT ;  /* 0xfffffffe13137812 */ /* 0x000fe400078ec0ff */
[----:B------:R-:W-:Y:S02]  /*24e0*/  IADD3 R8, PT, PT, R12, R27, R26 ;  /* 0x0000001b0c087210 */ /* 0x000fe40007ffe01a */
[----:B------:R-:W-:Y:S02]  /*24f0*/  ISETP.NE.AND P0, PT, R18, 0x3, PT ;  /* 0x000000031200780c */ /* 0x000fe40003f05270 */
[----:B------:R-:W-:Y:S02]  /*2500*/  SEL R26, RZ, 0xffffffff, P4 ;  /* 0xffffffffff1a7807 */ /* 0x000fe40002000000 */
[----:B------:R-:W-:Y:S02]  /*2510*/  @P2 SEL R26, RZ, 0xffffffff, P3 ;  /* 0xffffffffff1a2807 */ /* 0x000fe40001800000 */
[----:B------:R-:W-:-:S02]  /*2520*/  ISETP.NE.AND P3, PT, R19, 0x2, PT ;  /* 0x000000021300780c */ /* 0x000fc40003f65270 */
[----:B------:R-:W-:Y:S02]  /*2530*/  SEL R19, RZ, 0xffffffff, P0 ;  /* 0xffffffffff137807 */ /* 0x000fe40000000000 */
[----:B------:R-:W-:Y:S02]  /*2540*/  LOP3.LUT P0, RZ, R10, 0x10000, RZ, 0xc0, !PT ;  /* 0x000100000aff7812 */ /* 0x000fe4000780c0ff */
[----:B------:R-:W-:Y:S02]  /*2550*/  LOP3.LUT R18, R18, 0xfffffffe, RZ, 0xc0, !PT ;  /* 0xfffffffe12127812 */ /* 0x000fe400078ec0ff */
[----:B------:R-:W-:Y:S02]  /*2560*/  LOP3.LUT R6, R6, 0x1, RZ, 0xc0, !PT ;  /* 0x0000000106067812 */ /* 0x000fe400078ec0ff */
[----:B------:R-:W-:Y:S02]  /*2570*/  ISETP.NE.AND P6, PT, R18, 0x2, PT ;  /* 0x000000021200780c */ /* 0x000fe40003fc5270 */
[----:B------:R-:W-:-:S02]  /*2580*/  SHF.R.U32.HI R28, RZ, 0x16, R16 ;  /* 0x00000016ff1c7819 */ /* 0x000fc40000011610 */
[----:B------:R-:W-:Y:S02]  /*2590*/  SHF.R.U32.HI R18, RZ, 0x15, R2 ;  /* 0x00000015ff127819 */ /* 0x000fe40000011602 */
[----:B------:R-:W-:Y:S02]  /*25a0*/  LOP3.LUT R28, R28, 0x1, RZ, 0xc0, !PT ;  /* 0x000000011c1c7812 */ /* 0x000fe400078ec0ff */
[----:B------:R-:W-:Y:S02]  /*25b0*/  @P0 SEL R19, RZ, 0xffffffff, P6 ;  /* 0xffffffffff130807 */ /* 0x000fe40003000000 */
[----:B------:R-:W-:Y:S02]  /*25c0*/  ISETP.NE.U32.AND P0, PT, R6, 0x1, PT ;  /* 0x000000010600780c */ /* 0x000fe40003f05070 */
[----:B------:R-:W-:Y:S02]  /*25d0*/  SEL R6, RZ, 0xffffffff, P5 ;  /* 0xffffffffff067807 */ /* 0x000fe40002800000 */
[----:B------:R-:W-:-:S02]  /*25e0*/  LOP3.LUT P5, RZ, R10, 0x20000, RZ, 0xc0, !PT ;  /* 0x000200000aff7812 */ /* 0x000fc400078ac0ff */
[----:B------:R-:W-:Y:S02]  /*25f0*/  LOP3.LUT R18, R18, 0x1, RZ, 0xc0, !PT ;  /* 0x0000000112127812 */ /* 0x000fe400078ec0ff */
[----:B------:R-:W-:Y:S02]  /*2600*/  LOP3.LUT R24, R24, 0x1, RZ, 0xc0, !PT ;  /* 0x0000000118187812 */ /* 0x000fe400078ec0ff */
[----:B------:R-:W-:Y:S02]  /*2610*/  IADD3 R23, PT, PT, R28, R18, R23 ;  /* 0x000000121c177210 */ /* 0x000fe40007ffe017 */
[----:B------:R-:W-:Y:S02]  /*2620*/  ISETP.NE.U32.AND P6, PT, R24, 0x1, PT ;  /* 0x000000011800780c */ /* 0x000fe40003fc5070 */
[----:B------:R-:W-:Y:S02]  /*2630*/  SHF.R.U32.HI R24, RZ, 0x16, R10 ;  /* 0x00000016ff187819 */ /* 0x000fe4000001160a */
[----:B------:R-:W-:-:S02]  /*2640*/  SHF.R.U32.HI R18, RZ, 0x15, R3 ;  /* 0x00000015ff127819 */ /* 0x000fc40000011603 */
[----:B------:R-:W-:Y:S02]  /*2650*/  LOP3.LUT R24, R24, 0x1, RZ, 0xc0, !PT ;  /* 0x0000000118187812 */ /* 0x000fe400078ec0ff */
[----:B------:R-:W-:Y:S02]  /*2660*/  LOP3.LUT R18, R18, 0x1, RZ, 0xc0, !PT ;  /* 0x0000000112127812 */ /* 0x000fe400078ec0ff */
[----:B------:R-:W-:Y:S02]  /*2670*/  LOP3.LUT R13, R13, 0x1, RZ, 0xc0, !PT ;  /* 0x000000010d0d7812 */ /* 0x000fe400078ec0ff */
[----:B------:R-:W-:Y:S02]  /*2680*/  @P5 SEL R6, RZ, 0xffffffff, P3 ;  /* 0xffffffffff065807 */ /* 0x000fe40001800000 */
[----:B------:R-:W-:Y:S02]  /*2690*/  IADD3 R18, PT, PT, R24, R23, R18 ;  /* 0x0000001718127210 */ /* 0x000fe40007ffe012 */
[----:B------:R-:W-:-:S02]  /*26a0*/  ISETP.NE.U32.AND P3, PT, R13, 0x1, PT ;  /* 0x000000010d00780c */ /* 0x000fc40003f65070 */
[----:B------:R-:W-:Y:S02]  /*26b0*/  SHF.R.U32.HI R13, RZ, 0x15, R14 ;  /* 0x00000015ff0d7819 */ /* 0x000fe4000001160e */
[----:B------:R-:W-:Y:S02]  /*26c0*/  SHF.R.U32.HI R23, RZ, 0x15, R4 ;  /* 0x00000015ff177819 */ /* 0x000fe40000011604 */
[----:B------:R-:W-:Y:S02]  /*26d0*/  LOP3.LUT R13, R13, 0x1, RZ, 0xc0, !PT ;  /* 0x000000010d0d7812 */ /* 0x000fe400078ec0ff */
[----:B------:R-:W-:Y:S02]  /*26e0*/  LOP3.LUT R23, R23, 0x1, RZ, 0xc0, !PT ;  /* 0x0000000117177812 */ /* 0x000fe400078ec0ff */
[----:B------:R-:W-:Y:S01]  /*26f0*/  ISETP.NE.AND P4, PT, R25, 0x3, PT ;  /* 0x000000031900780c */ /* 0x000fe20003f85270 */
[----:B------:R-:W-:Y:S01]  /*2700*/  IMAD.IADD R8, R8, 0x1, R13 ;  /* 0x0000000108087824 */ /* 0x000fe200078e020d */
[----:B------:R-:W-:-:S02]  /*2710*/  IADD3 R18, PT, PT, R13, R18, R23 ;  /* 0x000000120d127210 */ /* 0x000fc40007ffe017 */
[----:B------:R-:W-:Y:S02]  /*2720*/  SEL R23, RZ, 0xffffffff, P4 ;  /* 0xffffffffff177807 */ /* 0x000fe40002000000 */
[----:B------:R-:W-:Y:S02]  /*2730*/  LOP3.LUT P4, RZ, R10, 0x40000, RZ, 0xc0, !PT ;  /* 0x000400000aff7812 */ /* 0x000fe4000788c0ff */
[----:B------:R-:W-:Y:S02]  /*2740*/  LOP3.LUT R22, R22, 0x1, RZ, 0xc0, !PT ;  /* 0x0000000116167812 */ /* 0x000fe400078ec0ff */
[----:B------:R-:W-:Y:S02]  /*2750*/  LOP3.LUT R25, R25, 0xfffffffe, RZ, 0xc0, !PT ;  /* 0xfffffffe19197812 */ /* 0x000fe400078ec0ff */
[----:B------:R-:W-:Y:S02]  /*2760*/  ISETP.NE.U32.AND P5, PT, R22, 0x1, PT ;  /* 0x000000011600780c */ /* 0x000fe40003fa5070 */
[----:B------:R-:W-:-:S02]  /*2770*/  SHF.R.U32.HI R24, RZ, 0x17, R16 ;  /* 0x00000017ff187819 */ /* 0x000fc40000011610 */
[----:B------:R-:W-:Y:S02]  /*2780*/  SHF.R.U32.HI R22, RZ, 0x16, R2 ;  /* 0x00000016ff167819 */ /* 0x000fe40000011602 */
[----:B------:R-:W-:Y:S02]  /*2790*/  ISETP.NE.AND P2, PT, R25, 0x2, PT ;  /* 0x000000021900780c */ /* 0x000fe40003f45270 */
[----:B------:R-:W-:Y:S02]  /*27a0*/  LOP3.LUT R24, R24, 0x1, RZ, 0xc0, !PT ;  /* 0x0000000118187812 */ /* 0x000fe400078ec0ff */
[----:B------:R-:W-:Y:S02]  /*27b0*/  LOP3.LUT R25, R22, 0x1, RZ, 0xc0, !PT ;  /* 0x0000000116197812 */ /* 0x000fe400078ec0ff */
[----:B------:R-:W-:Y:S02]  /*27c0*/  LOP3.LUT R26, R26, 0x1, RZ, 0xc0, !PT ;  /* 0x000000011a1a7812 */ /* 0x000fe400078ec0ff */
[----:B------:R-:W-:-:S02]  /*27d0*/  @P4 SEL R23, RZ, 0xffffffff, P2 ;  /* 0xffffffffff174807 */ /* 0x000fc40001000000 */
[----:B------:R-:W-:Y:S02]  /*27e0*/  IADD3 R22, PT, PT, R24, R25, R28 ;  /* 0x0000001918167210 */ /* 0x000fe40007ffe01c */
[----:B------:R-:W-:Y:S02]  /*27f0*/  ISETP.NE.U32.AND P4, PT, R26, 0x1, PT ;  /* 0x000000011a00780c */ /* 0x000fe40003f85070 */
[----:B------:R-:W-:Y:S02]  /*2800*/  SHF.R.U32.HI R26, RZ, 0x17, R10 ;  /* 0x00000017ff1a7819 */ /* 0x000fe4000001160a */
[----:B------:R-:W-:Y:S02]  /*2810*/  SHF.R.U32.HI R25, RZ, 0x16, R3 ;  /* 0x00000016ff197819 */ /* 0x000fe40000011603 */
[----:B------:R-:W-:Y:S02]  /*2820*/  LOP3.LUT R26, R26, 0x1, RZ, 0xc0, !PT ;  /* 0x000000011a1a7812 */ /* 0x000fe400078ec0ff */
[----:B------:R-:W-:-:S02]  /*2830*/  LOP3.LUT R25, R25, 0x1, RZ, 0xc0, !PT ;  /* 0x0000000119197812 */ /* 0x000fc400078ec0ff */
[----:B------:R-:W-:Y:S02]  /*2840*/  LOP3.LUT R19, R19, 0x1, RZ, 0xc0, !PT ;  /* 0x0000000113137812 */ /* 0x000fe400078ec0ff */
[----:B------:R-:W-:Y:S02]  /*2850*/  IADD3 R22, PT, PT, R26, R22, R25 ;  /* 0x000000161a167210 */ /* 0x000fe40007ffe019 */
[----:B------:R-:W-:Y:S02]  /*2860*/  SHF.R.U32.HI R25, RZ, 0x18, R16 ;  /* 0x00000018ff197819 */ /* 0x000fe40000011610 */
[----:B------:R-:W-:Y:S02]  /*2870*/  SHF.R.U32.HI R26, RZ, 0x17, R2 ;  /* 0x00000017ff1a7819 */ /* 0x000fe40000011602 */
[----:B------:R-:W-:Y:S02]  /*2880*/  ISETP.NE.U32.AND P2, PT, R19, 0x1, PT ;  /* 0x000000011300780c */ /* 0x000fe40003f45070 */
[----:B------:R-:W-:-:S02]  /*2890*/  LOP3.LUT R19, R6, 0x1, RZ, 0xc0, !PT ;  /* 0x0000000106137812 */ /* 0x000fc400078ec0ff */
[----:B------:R-:W-:Y:S02]  /*28a0*/  LOP3.LUT R25, R25, 0x1, RZ, 0xc0, !PT ;  /* 0x0000000119197812 */ /* 0x000fe400078ec0ff */
[----:B------:R-:W-:Y:S02]  /*28b0*/  LOP3.LUT R26, R26, 0x1, RZ, 0xc0, !PT ;  /* 0x000000011a1a7812 */ /* 0x000fe400078ec0ff */
[----:B------:R-:W-:Y:S02]  /*28c0*/  LOP3.LUT R23, R23, 0x1, RZ, 0xc0, !PT ;  /* 0x0000000117177812 */ /* 0x000fe400078ec0ff */
[----:B------:R-:W-:Y:S02]  /*28d0*/  SEL R6, RZ, 0x800, P6 ;  /* 0x00000800ff067807 */ /* 0x000fe40003000000 */
[----:B------:R-:W-:Y:S02]  /*28e0*/  ISETP.NE.U32.AND P6, PT, R19, 0x1, PT ;  /* 0x000000011300780c */ /* 0x000fe40003fc5070 */
[----:B------:R-:W-:-:S02]  /*28f0*/  IADD3 R27, PT, PT, R25, R26, R24 ;  /* 0x0000001a191b7210 */ /* 0x000fc40007ffe018 */
[----:B------:R-:W-:Y:S02]  /*2900*/  SEL R19, RZ, 0x1000, P0 ;  /* 0x00001000ff137807 */ /* 0x000fe40000000000 */
[----:B------:R-:W-:Y:S02]  /*2910*/  ISETP.NE.U32.AND P0, PT, R23, 0x1, PT ;  /* 0x000000011700780c */ /* 0x000fe40003f05070 */
[----:B------:R-:W-:Y:S02]  /*2920*/  SHF.R.U32.HI R24, RZ, 0x18, R10 ;  /* 0x00000018ff187819 */ /* 0x000fe4000001160a */
[----:B------:R-:W-:Y:S02]  /*2930*/  SHF.R.U32.HI R23, RZ, 0x17, R3 ;  /* 0x00000017ff177819 */ /* 0x000fe40000011603 */
[----:B------:R-:W-:Y:S02]  /*2940*/  LOP3.LUT R26, R24, 0x1, RZ, 0xc0, !PT ;  /* 0x00000001181a7812 */ /* 0x000fe400078ec0ff */
[----:B------:R-:W-:-:S02]  /*2950*/  LOP3.LUT R24, R23, 0x1, RZ, 0xc0, !PT ;  /* 0x0000000117187812 */ /* 0x000fc400078ec0ff */
[----:B------:R-:W-:Y:S02]  /*2960*/  SHF.R.U32.HI R12, RZ, 0x18, R3 ;  /* 0x00000018ff0c7819 */ /* 0x000fe40000011603 */
[----:B------:R-:W-:Y:S02]  /*2970*/  IADD3 R27, PT, PT, R26, R27, R24 ;  /* 0x0000001b1a1b7210 */ /* 0x000fe40007ffe018 */
[----:B------:R-:W-:Y:S02]  /*2980*/  SHF.R.U32.HI R24, RZ, 0x19, R16 ;  /* 0x00000019ff187819 */ /* 0x000fe40000011610 */
[----:B------:R-:W-:Y:S02]  /*2990*/  SHF.R.U32.HI R26, RZ, 0x18, R2 ;  /* 0x00000018ff1a7819 */ /* 0x000fe40000011602 */
[----:B------:R-:W-:Y:S02]  /*29a0*/  LOP3.LUT R24, R24, 0x1, RZ, 0xc0, !PT ;  /* 0x0000000118187812 */ /* 0x000fe400078ec0ff */
[----:B------:R-:W-:-:S02]  /*29b0*/  LOP3.LUT R26, R26, 0x1, RZ, 0xc0, !PT ;  /* 0x000000011a1a7812 */ /* 0x000fc400078ec0ff */
[----:B------:R-:W-:Y:S02]  /*29c0*/  LOP3.LUT R19, R19, R6, R5, 0xfe, !PT ;  /* 0x0000000613137212 */ /* 0x000fe400078efe05 */
[----:B------:R-:W-:Y:S02]  /*29d0*/  IADD3 R25, PT, PT, R24, R26, R25 ;  /* 0x0000001a18197210 */ /* 0x000fe40007ffe019 */
[----:B------:R-:W-:Y:S02]  /*29e0*/  SHF.R.U32.HI R26, RZ, 0x19, R10 ;  /* 0x00000019ff1a7819 */ /* 0x000fe4000001160a */
[----:B------:R-:W-:Y:S02]  /*29f0*/  SEL R6, RZ, 0x2000, P3 ;  /* 0x00002000ff067807 */ /* 0x000fe40001800000 */
[----:B------:R-:W-:Y:S02]  /*2a00*/  SEL R5, RZ, 0x4000, P5 ;  /* 0x00004000ff057807 */ /* 0x000fe40002800000 */
[----:B------:R-:W-:-:S02]  /*2a10*/  LOP3.LUT R26, R26, 0x1, RZ, 0xc0, !PT ;  /* 0x000000011a1a7812 */ /* 0x000fc400078ec0ff */
[----:B------:R-:W-:Y:S02]  /*2a20*/  LOP3.LUT R12, R12, 0x1, RZ, 0xc0, !PT ;  /* 0x000000010c0c7812 */ /* 0x000fe400078ec0ff */
[----:B------:R-:W-:Y:S02]  /*2a30*/  LOP3.LUT R5, R5, R6, R19, 0xfe, !PT ;  /* 0x0000000605057212 */ /* 0x000fe400078efe13 */
[----:B------:R-:W-:Y:S02]  /*2a40*/  SEL R6, RZ, 0x8000, P4 ;  /* 0x00008000ff067807 */ /* 0x000fe40002000000 */
[----:B------:R-:W-:Y:S02]  /*2a50*/  SEL R19, RZ, 0x10000, P2 ;  /* 0x00010000ff137807 */ /* 0x000fe40001000000 */
[----:B------:R-:W-:Y:S02]  /*2a60*/  IADD3 R12, PT, PT, R26, R25, R12 ;  /* 0x000000191a0c7210 */ /* 0x000fe40007ffe00c */
[----:B------:R-:W-:-:S02]  /*2a70*/  SHF.R.U32.HI R25, RZ, 0x18, R14 ;  /* 0x00000018ff197819 */ /* 0x000fc4000001160e */
[----:B------:R-:W-:Y:S02]  /*2a80*/  SHF.R.U32.HI R26, RZ, 0x18, R4 ;  /* 0x00000018ff1a7819 */ /* 0x000fe40000011604 */
[----:B------:R-:W-:Y:S02]  /*2a90*/  LOP3.LUT R19, R19, R6, R5, 0xfe, !PT ;  /* 0x0000000613137212 */ /* 0x000fe400078efe05 */
[----:B------:R-:W-:Y:S02]  /*2aa0*/  SEL R6, RZ, 0x20000, P6 ;  /* 0x00020000ff067807 */ /* 0x000fe40003000000 */
[----:B------:R-:W-:Y:S02]  /*2ab0*/  SEL R5, RZ, 0x40000, P0 ;  /* 0x00040000ff057807 */ /* 0x000fe40000000000 */
[----:B------:R-:W-:Y:S02]  /*2ac0*/  LOP3.LUT R25, R25, 0x1, RZ, 0xc0, !PT ;  /* 0x0000000119197812 */ /* 0x000fe400078ec0ff */
[----:B------:R-:W-:-:S02]  /*2ad0*/  LOP3.LUT R26, R26, 0x1, RZ, 0xc0, !PT ;  /* 0x000000011a1a7812 */ /* 0x000fc400078ec0ff */
[----:B------:R-:W-:Y:S02]  /*2ae0*/  LOP3.LUT R5, R5, R6, R19, 0xfe, !PT ;  /* 0x0000000605057212 */ /* 0x000fe400078efe13 */
[----:B------:R-:W-:Y:S02]  /*2af0*/  SHF.R.U32.HI R23, RZ, 0x16, R14 ;  /* 0x00000016ff177819 */ /* 0x000fe4000001160e */
[----:B------:R-:W-:Y:S02]  /*2b00*/  SHF.R.U32.HI R6, RZ, 0x16, R4 ;  /* 0x00000016ff067819 */ /* 0x000fe40000011604 */
[----:B------:R-:W-:Y:S02]  /*2b10*/  IADD3 R12, PT, PT, R25, R12, R26 ;  /* 0x0000000c190c7210 */ /* 0x000fe40007ffe01a */
[----:B------:R-:W-:Y:S02]  /*2b20*/  SHF.R.U32.HI R13, RZ, 0x1a, R16 ;  /* 0x0000001aff0d7819 */ /* 0x000fe40000011610 */
[----:B------:R-:W-:-:S02]  /*2b30*/  SHF.R.U32.HI R26, RZ, 0x19, R2 ;  /* 0x00000019ff1a7819 */ /* 0x000fc40000011602 */
[----:B------:R-:W-:Y:S02]  /*2b40*/  LOP3.LUT R23, R23, 0x1, RZ, 0xc0, !PT ;  /* 0x0000000117177812 */ /* 0x000fe400078ec0ff */
[----:B------:R-:W-:Y:S02]  /*2b50*/  LOP3.LUT R6, R6, 0x1, RZ, 0xc0, !PT ;  /* 0x0000000106067812 */ /* 0x000fe400078ec0ff */
[----:B------:R-:W-:Y:S01]  /*2b60*/  LOP3.LUT R13, R13, 0x1, RZ, 0xc0, !PT ;  /* 0x000000010d0d7812 */ /* 0x000fe200078ec0ff */
[----:B------:R-:W-:Y:S01]  /*2b70*/  IMAD.IADD R18, R18, 0x1, R23 ;  /* 0x0000000112127824 */ /* 0x000fe200078e0217 */
[----:B------:R-:W-:Y:S02]  /*2b80*/  LOP3.LUT R26, R26, 0x1, RZ, 0xc0, !PT ;  /* 0x000000011a1a7812 */ /* 0x000fe400078ec0ff */
[----:B------:R-:W-:Y:S02]  /*2b90*/  IADD3 R19, PT, PT, R23, R22, R6 ;  /* 0x0000001617137210 */ /* 0x000fe40007ffe006 */
[----:B------:R-:W-:-:S02]  /*2ba0*/  SHF.R.U32.HI R22, RZ, 0x17, R14 ;  /* 0x00000017ff167819 */ /* 0x000fc4000001160e */
[----:B------:R-:W-:Y:S02]  /*2bb0*/  IADD3 R24, PT, PT, R13, R26, R24 ;  /* 0x0000001a0d187210 */ /* 0x000fe40007ffe018 */
[----:B------:R-:W-:Y:S02]  /*2bc0*/  SHF.R.U32.HI R6, RZ, 0x17, R4 ;  /* 0x00000017ff067819 */ /* 0x000fe40000011604 */
[----:B------:R-:W-:Y:S02]  /*2bd0*/  SHF.R.U32.HI R26, RZ, 0x1a, R10 ;  /* 0x0000001aff1a7819 */ /* 0x000fe4000001160a */
[----:B------:R-:W-:Y:S02]  /*2be0*/  SHF.R.U32.HI R23, RZ, 0x19, R3 ;  /* 0x00000019ff177819 */ /* 0x000fe40000011603 */
[----:B------:R-:W-:Y:S02]  /*2bf0*/  LOP3.LUT R22, R22, 0x1, RZ, 0xc0, !PT ;  /* 0x0000000116167812 */ /* 0x000fe400078ec0ff */
[----:B------:R-:W-:-:S02]  /*2c00*/  LOP3.LUT R6, R6, 0x1, RZ, 0xc0, !PT ;  /* 0x0000000106067812 */ /* 0x000fc400078ec0ff */
[----:B------:R-:W-:Y:S01]  /*2c10*/  LOP3.LUT R26, R26, 0x1, RZ, 0xc0, !PT ;  /* 0x000000011a1a7812 */ /* 0x000fe200078ec0ff */
[----:B------:R-:W-:Y:S01]  /*2c20*/  IMAD.IADD R19, R19, 0x1, R22 ;  /* 0x0000000113137824 */ /* 0x000fe200078e0216 */
[----:B------:R-:W-:Y:S02]  /*2c30*/  LOP3.LUT R23, R23, 0x1, RZ, 0xc0, !PT ;  /* 0x0000000117177812 */ /* 0x000fe400078ec0ff */
[----:B------:R-:W-:Y:S02]  /*2c40*/  IADD3 R6, PT, PT, R22, R27, R6 ;  /* 0x0000001b16067210 */ /* 0x000fe40007ffe006 */
[----:B------:R-:W-:Y:S02]  /*2c50*/  IADD3 R24, PT, PT, R26, R24, R23 ;  /* 0x000000181a187210 */ /* 0x000fe40007ffe017 */
[----:B------:R-:W-:Y:S01]  /*2c60*/  SHF.R.U32.HI R23, RZ, 0x19, R14 ;  /* 0x00000019ff177819 */ /* 0x000fe2000001160e */
[----:B------:R-:W-:Y:S01]  /*2c70*/  IMAD.IADD R25, R6, 0x1, R25 ;  /* 0x0000000106197824 */ /* 0x000fe200078e0219 */
[----:B------:R-:W-:-:S02]  /*2c80*/  SHF.R.U32.HI R22, RZ, 0x19, R4 ;  /* 0x00000019ff167819 */ /* 0x000fc40000011604 */
[----:B------:R-:W-:Y:S02]  /*2c90*/  LOP3.LUT R23, R23, 0x1, RZ, 0xc0, !PT ;  /* 0x0000000117177812 */ /* 0x000fe400078ec0ff */
[----:B------:R-:W-:Y:S02]  /*2ca0*/  LOP3.LUT R22, R22, 0x1, RZ, 0xc0, !PT ;  /* 0x0000000116167812 */ /* 0x000fe400078ec0ff */
[----:B------:R-:W-:Y:S02]  /*2cb0*/  SHF.R.U32.HI R26, RZ, 0x1a, R2 ;  /* 0x0000001aff1a7819 */ /* 0x000fe40000011602 */
[----:B------:R-:W-:Y:S01]  /*2cc0*/  IADD3 R22, PT, PT, R23, R24, R22 ;  /* 0x0000001817167210 */ /* 0x000fe20007ffe016 */
[----:B------:R-:W-:Y:S01]  /*2cd0*/  IMAD.IADD R23, R12, 0x1, R23 ;  /* 0x000000010c177824 */ /* 0x000fe200078e0217 */
        /* <DEDUP_REMOVED lines=9> */
[----:B------:R-:W-:Y:S02]  /*2d70*/  IADD3 R6, PT, PT, R26, R13, R6 ;  /* 0x0000000d1a067210 */ /* 0x000fe40007ffe006 */
[----:B------:R-:W-:Y:S02]  /*2d80*/  SHF.R.U32.HI R13, RZ, 0x1a, R14 ;  /* 0x0000001aff0d7819 */ /* 0x000fe4000001160e */
[----:B------:R-:W-:Y:S02]  /*2d90*/  SHF.R.U32.HI R26, RZ, 0x1a, R4 ;  /* 0x0000001aff1a7819 */ /* 0x000fe40000011604 */
[----:B------:R-:W-:Y:S02]  /*2da0*/  SHF.R.U32.HI R12, RZ, 0x1b, R2 ;  /* 0x0000001bff0c7819 */ /* 0x000fe40000011602 */
[----:B------:R-:W-:-:S02]  /*2db0*/  LOP3.LUT R13, R13, 0x1, RZ, 0xc0, !PT ;  /* 0x000000010d0d7812 */ /* 0x000fc400078ec0ff */
[----:B------:R-:W-:Y:S02]  /*2dc0*/  LOP3.LUT R26, R26, 0x1, RZ, 0xc0, !PT ;  /* 0x000000011a1a7812 */ /* 0x000fe400078ec0ff */
[----:B------:R-:W-:Y:S02]  /*2dd0*/  LOP3.LUT R27, R27, 0x1, RZ, 0xc0, !PT ;  /* 0x000000011b1b7812 */ /* 0x000fe400078ec0ff */
[----:B------:R-:W-:Y:S02]  /*2de0*/  LOP3.LUT R12, R12, 0x1, RZ, 0xc0, !PT ;  /* 0x000000010c0c7812 */ /* 0x000fe400078ec0ff */
[----:B------:R-:W-:Y:S01]  /*2df0*/  IADD3 R6, PT, PT, R13, R6, R26 ;  /* 0x000000060d067210 */ /* 0x000fe20007ffe01a */
[----:B------:R-:W-:Y:S01]  /*2e00*/  IMAD.IADD R13, R22, 0x1, R13 ;  /* 0x00000001160d7824 */ /* 0x000fe200078e020d */
[----:B------:R-:W-:Y:S02]  /*2e10*/  IADD3 R24, PT, PT, R27, R12, R24 ;  /* 0x0000000c1b187210 */ /* 0x000fe40007ffe018 */
[----:B------:R-:W-:-:S02]  /*2e20*/  ISETP.NE.AND P5, PT, R7, 0x3, PT ;  /* 0x000000030700780c */ /* 0x000fc40003fa5270 */
[----:B------:R-:W-:Y:S02]  /*2e30*/  SHF.R.U32.HI R12, RZ, 0x1b, R3 ;  /* 0x0000001bff0c7819 */ /* 0x000fe40000011603 */
[----:B------:R-:W-:Y:S02]  /*2e40*/  LOP3.LUT R7, R7, 0xfffffffe, RZ, 0xc0, !PT ;  /* 0xfffffffe07077812 */ /* 0x000fe400078ec0ff */
[----:B------:R-:W-:Y:S02]  /*2e50*/  SHF.R.U32.HI R22, RZ, 0x1c, R10 ;  /* 0x0000001cff167819 */ /* 0x000fe4000001160a */
[----:B------:R-:W-:Y:S02]  /*2e60*/  LOP3.LUT R29, R12, 0x1, RZ, 0xc0, !PT ;  /* 0x000000010c1d7812 */ /* 0x000fe400078ec0ff */
[----:B------:R-:W-:Y:S02]  /*2e70*/  ISETP.NE.AND P0, PT, R7, 0x2, PT ;  /* 0x000000020700780c */ /* 0x000fe40003f05270 */
[----:B------:R-:W-:-:S02]  /*2e80*/  LOP3.LUT R22, R22, 0x1, RZ, 0xc0, !PT ;  /* 0x0000000116167812 */ /* 0x000fc400078ec0ff */
[----:B------:R-:W-:Y:S02]  /*2e90*/  SHF.R.U32.HI R7, RZ, 0x1b, R14 ;  /* 0x0000001bff077819 */ /* 0x000fe4000001160e */
[----:B------:R-:W-:Y:S02]  /*2ea0*/  SHF.R.U32.HI R12, RZ, 0x1b, R4 ;  /* 0x0000001bff0c7819 */ /* 0x000fe40000011604 */
[----:B------:R-:W-:Y:S02]  /*2eb0*/  IADD3 R24, PT, PT, R22, R24, R29 ;  /* 0x0000001816187210 */ /* 0x000fe40007ffe01d */
[----:B------:R-:W-:Y:S02]  /*2ec0*/  LOP3.LUT R7, R7, 0x1, RZ, 0xc0, !PT ;  /* 0x0000000107077812 */ /* 0x000fe400078ec0ff */
[----:B------:R-:W-:Y:S02]  /*2ed0*/  LOP3.LUT R12, R12, 0x1, RZ, 0xc0, !PT ;  /* 0x000000010c0c7812 */ /* 0x000fe400078ec0ff */
[----:B------:R-:W-:-:S02]  /*2ee0*/  SHF.R.U32.HI R22, RZ, 0x1d, R16 ;  /* 0x0000001dff167819 */ /* 0x000fc40000011610 */
[----:B------:R-:W-:Y:S02]  /*2ef0*/  IADD3 R24, PT, PT, R7, R24, R12 ;  /* 0x0000001807187210 */ /* 0x000fe40007ffe00c */
[----:B------:R-:W-:Y:S02]  /*2f00*/  SHF.R.U32.HI R12, RZ, 0x1c, R2 ;  /* 0x0000001cff0c7819 */ /* 0x000fe40000011602 */
[----:B------:R-:W-:Y:S02]  /*2f10*/  LOP3.LUT R22, R22, 0x1, RZ, 0xc0, !PT ;  /* 0x0000000116167812 */ /* 0x000fe400078ec0ff */
[----:B------:R-:W-:Y:S02]  /*2f20*/  LOP3.LUT R12, R12, 0x1, RZ, 0xc0, !PT ;  /* 0x000000010c0c7812 */ /* 0x000fe400078ec0ff */
[----:B------:R-:W-:Y:S02]  /*2f30*/  LOP3.LUT P4, RZ, R10, 0x80000, RZ, 0xc0, !PT ;  /* 0x000800000aff7812 */ /* 0x000fe4000788c0ff */
[----:B------:R-:W-:Y:S01]  /*2f40*/  IADD3 R27, PT, PT, R22, R12, R27 ;  /* 0x0000000c161b7210 */ /* 0x000fe20007ffe01b */
[----:B------:R-:W-:Y:S01]  /*2f50*/  IMAD.IADD R12, R6, 0x1, R7 ;  /* 0x00000001060c7824 */ /* 0x000fe200078e0207 */
[----:B------:R-:W-:-:S02]  /*2f60*/  SHF.R.U32.HI R7, RZ, 0x1d, R10 ;  /* 0x0000001dff077819 */ /* 0x000fc4000001160a */
[----:B------:R-:W-:Y:S02]  /*2f70*/  SHF.R.U32.HI R6, RZ, 0x1c, R3 ;  /* 0x0000001cff067819 */ /* 0x000fe40000011603 */
[----:B------:R-:W-:Y:S02]  /*2f80*/  LOP3.LUT R7, R7, 0x1, RZ, 0xc0, !PT ;  /* 0x0000000107077812 */ /* 0x000fe400078ec0ff */
[----:B------:R-:W-:Y:S02]  /*2f90*/  LOP3.LUT R6, R6, 0x1, RZ, 0xc0, !PT ;  /* 0x0000000106067812 */ /* 0x000fe400078ec0ff */
[----:B------:R-:W-:Y:S02]  /*2fa0*/  LOP3.LUT P3, RZ, R10, 0x100000, RZ, 0xc0, !PT ;  /* 0x001000000aff7812 */ /* 0x000fe4000786c0ff */
[----:B------:R-:W-:Y:S02]  /*2fb0*/  IADD3 R26, PT, PT, R7, R27, R6 ;  /* 0x0000001b071a7210 */ /* 0x000fe40007ffe006 */
[----:B------:R-:W-:-:S02]  /*2fc0*/  SHF.R.U32.HI R6, RZ, 0x1c, R14 ;  /* 0x0000001cff067819 */ /* 0x000fc4000001160e */
[----:B------:R-:W-:Y:S02]  /*2fd0*/  SHF.R.U32.HI R7, RZ, 0x1c, R4 ;  /* 0x0000001cff077819 */ /* 0x000fe40000011604 */
[----:B------:R-:W-:Y:S02]  /*2fe0*/  LOP3.LUT R27, R6, 0x1, RZ, 0xc0, !PT ;  /* 0x00000001061b7812 */ /* 0x000fe400078ec0ff */
[----:B------:R-:W-:Y:S02]  /*2ff0*/  LOP3.LUT R7, R7, 0x1, RZ, 0xc0, !PT ;  /* 0x0000000107077812 */ /* 0x000fe400078ec0ff */
[----:B------:R-:W-:Y:S01]  /*3000*/  ISETP.NE.AND P6, PT, R8, 0x3, PT ;  /* 0x000000030800780c */ /* 0x000fe20003fc5270 */
[----:B------:R-:W-:Y:S01]  /*3010*/  IMAD.IADD R6, R24, 0x1, R27 ;  /* 0x0000000118067824 */ /* 0x000fe200078e021b */
[----:B------:R-:W-:Y:S02]  /*3020*/  IADD3 R7, PT, PT, R27, R26, R7 ;  /* 0x0000001a1b077210 */ /* 0x000fe40007ffe007 */
[----:B------:R-:W-:-:S02]  /*3030*/  SHF.R.U32.HI R26, RZ, 0x1e, R16 ;  /* 0x0000001eff1a7819 */ /* 0x000fc40000011610 */
[----:B------:R-:W-:Y:S02]  /*3040*/  SHF.R.U32.HI R24, RZ, 0x1d, R2 ;  /* 0x0000001dff187819 */ /* 0x000fe40000011602 */
[----:B------:R-:W-:Y:S02]  /*3050*/  LOP3.LUT R8, R8, 0xfffffffe, RZ, 0xc0, !PT ;  /* 0xfffffffe08087812 */ /* 0x000fe400078ec0ff */
[----:B------:R-:W-:Y:S02]  /*3060*/  LOP3.LUT R26, R26, 0x1, RZ, 0xc0, !PT ;  /* 0x000000011a1a7812 */ /* 0x000fe400078ec0ff */
[----:B------:R-:W-:Y:S02]  /*3070*/  LOP3.LUT R27, R24, 0x1, RZ, 0xc0, !PT ;  /* 0x00000001181b7812 */ /* 0x000fe400078ec0ff */
[----:B------:R-:W-:Y:S02]  /*3080*/  ISETP.NE.AND P2, PT, R8, 0x2, PT ;  /* 0x000000020800780c */ /* 0x000fe40003f45270 */
[----:B------:R-:W-:-:S02]  /*3090*/  SEL R8, RZ, 0xffffffff, P5 ;  /* 0xffffffffff087807 */ /* 0x000fc40002800000 */
[----:B------:R-:W-:Y:S02]  /*30a0*/  @P4 SEL R8, RZ, 0xffffffff, P0 ;  /* 0xffffffffff084807 */ /* 0x000fe40000000000 */
[----:B------:R-:W-:Y:S02]  /*30b0*/  IADD3 R27, PT, PT, R26, R27, R22 ;  /* 0x0000001b1a1b7210 */ /* 0x000fe40007ffe016 */
[C---:B------:R-:W-:Y:S02]  /*30c0*/  ISETP.NE.AND P5, PT, R18.reuse, 0x3, PT ;  /* 0x000000031200780c */ /* 0x040fe40003fa5270 */
[C---:B------:R-:W-:Y:S02]  /*30d0*/  ISETP.NE.AND P4, PT, R19.reuse, 0x3, PT ;  /* 0x000000031300780c */ /* 0x040fe40003f85270 */
[----:B------:R-:W-:Y:S02]  /*30e0*/  LOP3.LUT R18, R18, 0xfffffffe, RZ, 0xc0, !PT ;  /* 0xfffffffe12127812 */ /* 0x000fe400078ec0ff */
[----:B------:R-:W-:-:S02]  /*30f0*/  LOP3.LUT R19, R19, 0xfffffffe, RZ, 0xc0, !PT ;  /* 0xfffffffe13137812 */ /* 0x000fc400078ec0ff */
[----:B------:R-:W-:Y:S02]  /*3100*/  SEL R22, RZ, 0xffffffff, P6 ;  /* 0xffffffffff167807 */ /* 0x000fe40003000000 */
[----:B------:R-:W-:Y:S02]  /*3110*/  @P3 SEL R22, RZ, 0xffffffff, P2 ;  /* 0xffffffffff163807 */ /* 0x000fe40001000000 */
[C---:B------:R-:W-:Y:S02]  /*3120*/  ISETP.NE.AND P3, PT, R25.reuse, 0x3, PT ;  /* 0x000000031900780c */ /* 0x040fe40003f65270 */
[----:B------:R-:W-:Y:S02]  /*3130*/  LOP3.LUT R25, R25, 0xfffffffe, RZ, 0xc0, !PT ;  /* 0xfffffffe19197812 */ /* 0x000fe400078ec0ff */
[----:B------:R-:W-:Y:S02]  /*3140*/  ISETP.NE.AND P0, PT, R18, 0x2, PT ;  /* 0x000000021200780c */ /* 0x000fe40003f05270 */
[----:B------:R-:W-:-:S02]  /*3150*/  ISETP.NE.AND P6, PT, R19, 0x2, PT ;  /* 0x000000021300780c */ /* 0x000fc40003fc5270 */
[----:B------:R-:W-:Y:S02]  /*3160*/  LOP3.LUT P2, RZ, R10, 0x200000, RZ, 0xc0, !PT ;  /* 0x002000000aff7812 */ /* 0x000fe4000784c0ff */
[----:B------:R-:W-:Y:S02]  /*3170*/  SHF.R.U32.HI R19, RZ, 0x1e, R10 ;  /* 0x0000001eff137819 */ /* 0x000fe4000001160a */
[----:B------:R-:W-:Y:S02]  /*3180*/  SHF.R.U32.HI R18, RZ, 0x1d, R3 ;  /* 0x0000001dff127819 */ /* 0x000fe40000011603 */
[----:B------:R-:W-:Y:S02]  /*3190*/  SEL R24, RZ, 0xffffffff, P5 ;  /* 0xffffffffff187807 */ /* 0x000fe40002800000 */
[----:B------:R-:W-:Y:S02]  /*31a0*/  ISETP.NE.AND P5, PT, R25, 0x2, PT ;  /* 0x000000021900780c */ /* 0x000fe40003fa5270 */
[----:B------:R-:W-:-:S02]  /*31b0*/  SEL R25, RZ, 0xffffffff, P4 ;  /* 0xffffffffff197807 */ /* 0x000fc40002000000 */
[----:B------:R-:W-:Y:S02]  /*31c0*/  LOP3.LUT R19, R19, 0x1, RZ, 0xc0, !PT ;  /* 0x0000000113137812 */ /* 0x000fe400078ec0ff */
[----:B------:R-:W-:Y:S02]  /*31d0*/  LOP3.LUT R18, R18, 0x1, RZ, 0xc0, !PT ;  /* 0x0000000112127812 */ /* 0x000fe400078ec0ff */
[----:B------:R-:W-:Y:S02]  /*31e0*/  LOP3.LUT P4, RZ, R10, 0x400000, RZ, 0xc0, !PT ;  /* 0x004000000aff7812 */ /* 0x000fe4000788c0ff */
[----:B------:R-:W-:Y:S02]  /*31f0*/  IADD3 R27, PT, PT, R19, R27, R18 ;  /* 0x0000001b131b7210 */ /* 0x000fe40007ffe012 */
[----:B------:R-:W-:Y:S02]  /*3200*/  SHF.R.U32.HI R18, RZ, 0x1e, R2 ;  /* 0x0000001eff127819 */ /* 0x000fe40000011602 */
[----:B------:R-:W-:-:S02]  /*3210*/  @P2 SEL R24, RZ, 0xffffffff, P0 ;  /* 0xffffffffff182807 */ /* 0x000fc40000000000 */
[C---:B------:R-:W-:Y:S02]  /*3220*/  ISETP.NE.AND P0, PT, R23.reuse, 0x3, PT ;  /* 0x000000031700780c */ /* 0x040fe40003f05270 */
[----:B------:R-:W-:Y:S02]  /*3230*/  LOP3.LUT R19, R18, 0x1, RZ, 0xc0, !PT ;  /* 0x0000000112137812 */ /* 0x000fe400078ec0ff */
[----:B------:R-:W-:Y:S02]  /*3240*/  LOP3.LUT R23, R23, 0xfffffffe, RZ, 0xc0, !PT ;  /* 0xfffffffe17177812 */ /* 0x000fe400078ec0ff */
[----:B------:R-:W-:Y:S01]  /*3250*/  LOP3.LUT R8, R8, 0x1, RZ, 0xc0, !PT ;  /* 0x0000000108087812 */ /* 0x000fe200078ec0ff */
[----:B------:R-:W-:Y:S01]  /*3260*/  IMAD.IADD R19, R26, 0x1, R19 ;  /* 0x000000011a137824 */ /* 0x000fe200078e0213 */
[----:B------:R-:W-:Y:S02]  /*3270*/  @P4 SEL R25, RZ, 0xffffffff, P6 ;  /* 0xffffffffff194807 */ /* 0x000fe40003000000 */
[----:B------:R-:W-:-:S02]  /*3280*/  ISETP.NE.AND P2, PT, R23, 0x2, PT ;  /* 0x000000021700780c */ /* 0x000fc40003f45270 */
[----:B------:R-:W-:Y:S02]  /*3290*/  ISETP.NE.U32.AND P6, PT, R8, 0x1, PT ;  /* 0x000000010800780c */ /* 0x000fe40003fc5070 */
[----:B------:R-:W-:Y:S02]  /*32a0*/  SHF.R.U32.HI R8, RZ, 0x1d, R14 ;  /* 0x0000001dff087819 */ /* 0x000fe4000001160e */
[----:B------:R-:W-:Y:S02]  /*32b0*/  SHF.R.U32.HI R23, RZ, 0x1e, R3 ;  /* 0x0000001eff177819 */ /* 0x000fe40000011603 */
[----:B------:R-:W-:Y:S02]  /*32c0*/  SHF.R.U32.HI R18, RZ, 0x1d, R4 ;  /* 0x0000001dff127819 */ /* 0x000fe40000011604 */
[----:B------:R-:W-:Y:S02]  /*32d0*/  LOP3.LUT R8, R8, 0x1, RZ, 0xc0, !PT ;  /* 0x0000000108087812 */ /* 0x000fe400078ec0ff */
[----:B------:R-:W-:-:S02]  /*32e0*/  LOP3.LUT R28, R23, 0x1, RZ, 0xc0, !PT ;  /* 0x00000001171c7812 */ /* 0x000fc400078ec0ff */
[----:B------:R-:W-:Y:S02]  /*32f0*/  LOP3.LUT R18, R18, 0x1, RZ, 0xc0, !PT ;  /* 0x0000000112127812 */ /* 0x000fe400078ec0ff */
[----:B------:R-:W-:Y:S02]  /*3300*/  LEA.HI R19, R16, R19, RZ, 0x1 ;  /* 0x0000001310137211 */ /* 0x000fe400078f08ff */
[----:B------:R-:W-:Y:S01]  /*3310*/  IADD3 R26, PT, PT, R8, R27, R18 ;  /* 0x0000001b081a7210 */ /* 0x000fe20007ffe012 */
[----:B------:R-:W-:Y:S01]  /*3320*/  IMAD.IADD R8, R7, 0x1, R8 ;  /* 0x0000000107087824 */ /* 0x000fe200078e0208 */
[----:B------:R-:W-:Y:S01]  /*3330*/  SHF.R.U32.HI R18, RZ, 0x1e, R4 ;  /* 0x0000001eff127819 */ /* 0x000fe20000011604 */
[----:B------:R-:W-:Y:S01]  /*3340*/  IMAD.IADD R19, R19, 0x1, R28 ;  /* 0x0000000113137824 */ /* 0x000fe200078e021c */
[----:B------:R-:W-:Y:S02]  /*3350*/  SHF.R.U32.HI R29, RZ, 0x1e, R14 ;  /* 0x0000001eff1d7819 */ /* 0x000fe4000001160e */
[----:B------:R-:W-:-:S02]  /*3360*/  LOP3.LUT R23, R18, 0x1, RZ, 0xc0, !PT ;  /* 0x0000000112177812 */ /* 0x000fc400078ec0ff */
[----:B------:R-:W-:Y:S02]  /*3370*/  LEA.HI R18, R10, R19, RZ, 0x1 ;  /* 0x000000130a127211 */ /* 0x000fe400078f08ff */
[----:B------:R-:W-:Y:S02]  /*3380*/  LOP3.LUT R19, R17, 0x1, RZ, 0xc0, !PT ;  /* 0x0000000111137812 */ /* 0x000fe400078ec0ff */
[----:B------:R-:W-:Y:S02]  /*3390*/  LOP3.LUT R29, R29, 0x1, RZ, 0xc0, !PT ;  /* 0x000000011d1d7812 */ /* 0x000fe400078ec0ff */
[----:B------:R-:W-:Y:S02]  /*33a0*/  LEA.HI R27, R16, R19, RZ, 0x1 ;  /* 0x00000013101b7211 */ /* 0x000fe400078f08ff */
[----:B------:R-:W-:Y:S02]  /*33b0*/  IADD3 R7, PT, PT, R29, R18, R23 ;  /* 0x000000121d077210 */ /* 0x000fe40007ffe017 */
[----:B------:R-:W-:-:S02]  /*33c0*/  LEA.HI R2, R2, R27, RZ, 0x1 ;  /* 0x0000001b02027211 */ /* 0x000fc400078f08ff */
[----:B------:R-:W-:Y:S02]  /*33d0*/  LOP3.LUT R18, R11, 0x1, RZ, 0xc0, !PT ;  /* 0x000000010b127812 */ /* 0x000fe400078ec0ff */
[----:B------:R-:W-:Y:S01]  /*33e0*/  LEA.HI R3, R3, R2, RZ, 0x1 ;  /* 0x0000000203037211 */ /* 0x000fe200078f08ff */
[----:B------:R-:W-:Y:S01]  /*33f0*/  IMAD.IADD R2, R26, 0x1, R29 ;  /* 0x000000011a027824 */ /* 0x000fe200078e021d */
[----:B------:R-:W-:Y:S02]  /*3400*/  LOP3.LUT R22, R22, 0x1, RZ, 0xc0, !PT ;  /* 0x0000000116167812 */ /* 0x000fe400078ec0ff */
[----:B------:R-:W-:Y:S01]  /*3410*/  SEL R9, R9, RZ, P1 ;  /* 0x000000ff09097207 */ /* 0x000fe20000800000 */
[----:B------:R-:W-:Y:S01]  /*3420*/  IMAD.IADD R3, R3, 0x1, R18 ;  /* 0x0000000103037824 */ /* 0x000fe200078e0212 */
[----:B------:R-:W-:Y:S02]  /*3430*/  ISETP.NE.U32.AND P4, PT, R22, 0x1, PT ;  /* 0x000000011600780c */ /* 0x000fe40003f85070 */
[----:B------:R-:W-:-:S02]  /*3440*/  SHF.R.U32.HI R22, RZ, 0x1, R17 ;  /* 0x00000001ff167819 */ /* 0x000fc40000011611 */
[----:B------:R-:W-:Y:S02]  /*3450*/  LEA.HI R23, R4, R3, RZ, 0x1 ;  /* 0x0000000304177211 */ /* 0x000fe400078f08ff */
[----:B------:R-:W-:Y:S02]  /*3460*/  LOP3.LUT R24, R24, 0x1, RZ, 0xc0, !PT ;  /* 0x0000000118187812 */ /* 0x000fe400078ec0ff */
[----:B------:R-:W-:Y:S02]  /*3470*/  LOP3.LUT R3, R9, R22, RZ, 0xfc, !PT ;  /* 0x0000001609037212 */ /* 0x000fe400078efcff */
[----:B------:R-:W-:Y:S02]  /*3480*/  SEL R4, RZ, 0x80000, P6 ;  /* 0x00080000ff047807 */ /* 0x000fe40003000000 */
[----:B------:R-:W-:Y:S02]  /*3490*/  LOP3.LUT R25, R25, 0x1, RZ, 0xc0, !PT ;  /* 0x0000000119197812 */ /* 0x000fe400078ec0ff */
[----:B------:R-:W-:-:S02]  /*34a0*/  ISETP.NE.U32.AND P6, PT, R24, 0x1, PT ;  /* 0x000000011800780c */ /* 0x000fc40003fc5070 */
[----:B------:R-:W-:Y:S02]  /*34b0*/  LOP3.LUT R22, R3, 0x1, RZ, 0xc0, !PT ;  /* 0x0000000103167812 */ /* 0x000fe400078ec0ff */
[----:B------:R-:W-:Y:S02]  /*34c0*/  SEL R24, RZ, 0x100000, P4 ;  /* 0x00100000ff187807 */ /* 0x000fe40002000000 */
[----:B------:R-:W-:Y:S01]  /*34d0*/  ISETP.NE.U32.AND P4, PT, R25, 0x1, PT ;  /* 0x000000011900780c */ /* 0x000fe20003f85070 */
[----:B------:R-:W-:Y:S01]  /*34e0*/  IMAD.IADD R27, R27, 0x1, R22 ;  /* 0x000000011b1b7824 */ /* 0x000fe200078e0216 */
[----:B------:R-:W-:Y:S02]  /*34f0*/  SEL R20, R20, RZ, P1 ;  /* 0x000000ff14147207 */ /* 0x000fe40000800000 */
[----:B------:R-:W-:Y:S02]  /*3500*/  LOP3.LUT R24, R24, R4, R5, 0xfe, !PT ;  /* 0x0000000418187212 */ /* 0x000fe400078efe05 */
[----:B------:R-:W-:-:S02]  /*3510*/  ISETP.NE.AND P1, PT, R13, 0x3, PT ;  /* 0x000000030d00780c */ /* 0x000fc40003f25270 */
[----:B------:R-:W-:Y:S02]  /*3520*/  SHF.R.U32.HI R22, RZ, 0x1, R11 ;  /* 0x00000001ff167819 */ /* 0x000fe4000001160b */
[----:B------:R-:W-:Y:S02]  /*3530*/  LOP3.LUT R13, R13, 0xfffffffe, RZ, 0xc0, !PT ;  /* 0xfffffffe0d0d7812 */ /* 0x000fe400078ec0ff */
[----:B------:R-:W-:Y:S02]  /*3540*/  SEL R5, RZ, 0x200000, P6 ;  /* 0x00200000ff057807 */ /* 0x000fe40003000000 */
[----:B------:R-:W-:Y:S02]  /*3550*/  LOP3.LUT P6, RZ, R10, 0x800000, RZ, 0xc0, !PT ;  /* 0x008000000aff7812 */ /* 0x000fe400078cc0ff */
[----:B------:R-:W-:Y:S02]  /*3560*/  SEL R4, RZ, 0x400000, P4 ;  /* 0x00400000ff047807 */ /* 0x000fe40002000000 */
[----:B------:R-:W-:-:S02]  /*3570*/  ISETP.NE.AND P4, PT, R13, 0x2, PT ;  /* 0x000000020d00780c */ /* 0x000fc40003f85270 */
[----:B------:R-:W-:Y:S02]  /*3580*/  LOP3.LUT R22, R22, 0x1, RZ, 0xc0, !PT ;  /* 0x0000000116167812 */ /* 0x000fe400078ec0ff */
[----:B------:R-:W-:Y:S02]  /*3590*/  LEA.HI R27, R10, R27, RZ, 0x1 ;  /* 0x0000001b0a1b7211 */ /* 0x000fe400078f08ff */
[----:B------:R-:W-:Y:S02]  /*35a0*/  LOP3.LUT R13, R4, R5, R24, 0xfe, !PT ;  /* 0x00000005040d7212 */ /* 0x000fe400078efe18 */
[----:B------:R-:W-:Y:S01]  /*35b0*/  SHF.R.U32.HI R5, RZ, 0x1, R15 ;  /* 0x00000001ff057819 */ /* 0x000fe2000001160f */
[----:B------:R-:W-:Y:S01]  /*35c0*/  IMAD.IADD R27, R27, 0x1, R22 ;  /* 0x000000011b1b7824 */ /* 0x000fe200078e0216 */
[----:B------:R-:W-:Y:S02]  /*35d0*/  SEL R25, RZ, 0xffffffff, P3 ;  /* 0xffffffffff197807 */ /* 0x000fe40001800000 */
[----:B------:R-:W-:-:S02]  /*35e0*/  LOP3.LUT R4, R20, R5, RZ, 0xfc, !PT ;  /* 0x0000000514047212 */ /* 0x000fc400078efcff */
[----:B------:R-:W-:Y:S02]  /*35f0*/  LOP3.LUT P3, RZ, R10, 0x1000000, RZ, 0xc0, !PT ;  /* 0x010000000aff7812 */ /* 0x000fe4000786c0ff */
[----:B------:R-:W-:Y:S02]  /*3600*/  LEA.HI R24, R14, R27, RZ, 0x1 ;  /* 0x0000001b0e187211 */ /* 0x000fe400078f08ff */
[----:B------:R-:W-:Y:S02]  /*3610*/  @P6 SEL R25, RZ, 0xffffffff, P5 ;  /* 0xffffffffff196807 */ /* 0x000fe40002800000 */
[----:B------:R-:W-:Y:S02]  /*3620*/  LOP3.LUT R5, R15, 0x1, RZ, 0xc0, !PT ;  /* 0x000000010f057812 */ /* 0x000fe400078ec0ff */
[----:B------:R-:W-:Y:S02]  /*3630*/  LOP3.LUT R26, R4, 0x1, RZ, 0xc0, !PT ;  /* 0x00000001041a7812 */ /* 0x000fe400078ec0ff */
[----:B------:R-:W-:-:S02]  /*3640*/  ISETP.NE.AND P5, PT, R12, 0x3, PT ;  /* 0x000000030c00780c */ /* 0x000fc40003fa5270 */
[----:B------:R-:W-:Y:S02]  /*3650*/  LOP3.LUT R12, R12, 0xfffffffe, RZ, 0xc0, !PT ;  /* 0xfffffffe0c0c7812 */ /* 0x000fe400078ec0ff */
[----:B------:R-:W-:Y:S02]  /*3660*/  IADD3 R24, PT, PT, R26, R24, R5 ;  /* 0x000000181a187210 */ /* 0x000fe40007ffe005 */
[----:B------:R-:W-:Y:S02]  /*3670*/  ISETP.NE.AND P6, PT, R12, 0x2, PT ;  /* 0x000000020c00780c */ /* 0x000fe40003fc5270 */
[----:B------:R-:W-:Y:S02]  /*3680*/  SEL R12, RZ, 0xffffffff, P0 ;  /* 0xffffffffff0c7807 */ /* 0x000fe40000000000 */
[C---:B------:R-:W-:Y:S02]  /*3690*/  ISETP.NE.AND P0, PT, R24.reuse, 0x3, PT ;  /* 0x000000031800780c */ /* 0x040fe40003f05270 */
[----:B------:R-:W-:-:S02]  /*36a0*/  LOP3.LUT R24, R24, 0xfffffffe, RZ, 0xc0, !PT ;  /* 0xfffffffe18187812 */ /* 0x000fc400078ec0ff */
[----:B------:R-:W-:Y:S02]  /*36b0*/  @P3 SEL R12, RZ, 0xffffffff, P2 ;  /* 0xffffffffff0c3807 */ /* 0x000fe40001000000 */
[----:B------:R-:W-:Y:S02]  /*36c0*/  ISETP.NE.AND P3, PT, R24, 0x2, PT ;  /* 0x000000021800780c */ /* 0x000fe40003f65270 */
        /* <DEDUP_REMOVED lines=12> */
[----:B------:R-:W-:Y:S02]  /*3790*/  LEA.HI R26, R14, R23, RZ, 0x1 ;  /* 0x000000170e1a7211 */ /* 0x000fe400078f08ff */
[----:B------:R-:W-:Y:S02]  /*37a0*/  LOP3.LUT R18, R18, 0x1, RZ, 0xc0, !PT ;  /* 0x0000000112127812 */ /* 0x000fe400078ec0ff */
[----:B------:R-:W-:Y:S02]  /*37b0*/  ISETP.NE.U32.AND P2, PT, R25, 0x1, PT ;  /* 0x000000011900780c */ /* 0x000fe40003f45070 */
[--C-:B------:R-:W-:Y:S01]  /*37c0*/  IADD3 R23, PT, PT, R18, R27, R5.reuse ;  /* 0x0000001b12177210 */ /* 0x100fe20007ffe005 */
[----:B------:R-:W-:Y:S01]  /*37d0*/  IMAD.IADD R5, R26, 0x1, R5 ;  /* 0x000000011a057824 */ /* 0x000fe200078e0205 */
[----:B------:R-:W-:-:S02]  /*37e0*/  SEL R26, RZ, 0xffffffff, P0 ;  /* 0xffffffffff1a7807 */ /* 0x000fc40000000000 */
[----:B------:R-:W-:Y:S01]  /*37f0*/  LOP3.LUT P0, RZ, R11, 0x1, RZ, 0xc0, !PT ;  /* 0x000000010bff7812 */ /* 0x000fe2000780c0ff */
[----:B------:R-:W-:Y:S01]  /*3800*/  IMAD.IADD R23, R23, 0x1, R28 ;  /* 0x0000000117177824 */ /* 0x000fe200078e021c */
[----:B------:R-:W-:Y:S02]  /*3810*/  SHF.R.U32.HI R27, RZ, 0x2, R15 ;  /* 0x00000002ff1b7819 */ /* 0x000fe4000001160f */
[----:B------:R-:W-:Y:S02]  /*3820*/  SHF.R.U32.HI R29, RZ, 0x2, R4 ;  /* 0x00000002ff1d7819 */ /* 0x000fe40000011604 */
[----:B------:R-:W-:Y:S02]  /*3830*/  LOP3.LUT R25, R23, 0xfffffffe, RZ, 0xc0, !PT ;  /* 0xfffffffe17197812 */ /* 0x000fe400078ec0ff */
[----:B------:R-:W-:Y:S02]  /*3840*/  LOP3.LUT R27, R27, 0x1, RZ, 0xc0, !PT ;  /* 0x000000011b1b7812 */ /* 0x000fe400078ec0ff */
[----:B------:R-:W-:-:S02]  /*3850*/  LOP3.LUT R29, R29, 0x1, RZ, 0xc0, !PT ;  /* 0x000000011d1d7812 */ /* 0x000fc400078ec0ff */
[----:B------:R-:W-:Y:S02]  /*3860*/  LOP3.LUT R12, R12, 0x1, RZ, 0xc0, !PT ;  /* 0x000000010c0c7812 */ /* 0x000fe400078ec0ff */
[----:B------:R-:W-:Y:S02]  /*3870*/  @P0 SEL R26, RZ, 0xffffffff, P3 ;  /* 0xffffffffff1a0807 */ /* 0x000fe40001800000 */
[----:B------:R-:W-:Y:S02]  /*3880*/  ISETP.NE.AND P3, PT, R23, 0x3, PT ;  /* 0x000000031700780c */ /* 0x000fe40003f65270 */
[----:B------:R-:W-:Y:S02]  /*3890*/  ISETP.NE.AND P0, PT, R25, 0x2, PT ;  /* 0x000000021900780c */ /* 0x000fe40003f05270 */
[----:B------:R-:W-:Y:S02]  /*38a0*/  SHF.R.U32.HI R25, RZ, 0x2, R17 ;  /* 0x00000002ff197819 */ /* 0x000fe40000011611 */
[----:B------:R-:W-:-:S02]  /*38b0*/  SHF.R.U32.HI R23, RZ, 0x2, R3 ;  /* 0x00000002ff177819 */ /* 0x000fc40000011603 */
[----:B------:R-:W-:Y:S02]  /*38c0*/  LOP3.LUT R25, R25, 0x1, RZ, 0xc0, !PT ;  /* 0x0000000119197812 */ /* 0x000fe400078ec0ff */
[----:B------:R-:W-:Y:S02]  /*38d0*/  LOP3.LUT R23, R23, 0x1, RZ, 0xc0, !PT ;  /* 0x0000000117177812 */ /* 0x000fe400078ec0ff */
[----:B------:R-:W-:Y:S02]  /*38e0*/  LOP3.LUT R26, R26, 0x1, RZ, 0xc0, !PT ;  /* 0x000000011a1a7812 */ /* 0x000fe400078ec0ff */
[----:B------:R-:W-:Y:S02]  /*38f0*/  IADD3 R24, PT, PT, R23, R24, R25 ;  /* 0x0000001817187210 */ /* 0x000fe40007ffe019 */
[----:B------:R-:W-:Y:S02]  /*3900*/  SHF.R.U32.HI R23, RZ, 0x3, R11 ;  /* 0x00000003ff177819 */ /* 0x000fe4000001160b */
[----:B------:R-:W-:-:S02]  /*3910*/  SHF.R.U32.HI R28, RZ, 0x17, R4 ;  /* 0x00000017ff1c7819 */ /* 0x000fc40000011604 */
[----:B------:R-:W-:Y:S02]  /*3920*/  LOP3.LUT R23, R23, 0x1, RZ, 0xc0, !PT ;  /* 0x0000000117177812 */ /* 0x000fe400078ec0ff */
[----:B------:R-:W-:Y:S02]  /*3930*/  LOP3.LUT R28, R28, 0x1, RZ, 0xc0, !PT ;  /* 0x000000011c1c7812 */ /* 0x000fe400078ec0ff */
[----:B------:R-:W-:-:S04]  /*3940*/  IADD3 R24, PT, PT, R23, R24, R22 ;  /* 0x0000001817187210 */ /* 0x000fc80007ffe016 */
[----:B------:R-:W-:Y:S02]  /*3950*/  IADD3 R24, PT, PT, R27, R24, R18 ;  /* 0x000000181b187210 */ /* 0x000fe40007ffe012 */
[----:B------:R-:W-:Y:S02]  /*3960*/  SEL R18, RZ, 0xffffffff, P3 ;  /* 0xffffffffff127807 */ /* 0x000fe40001800000 */
[----:B------:R-:W-:Y:S01]  /*3970*/  LOP3.LUT P3, RZ, R11, 0x2, RZ, 0xc0, !PT ;  /* 0x000000020bff7812 */ /* 0x000fe2000786c0ff */
[----:B------:R-:W-:Y:S01]  /*3980*/  IMAD.IADD R24, R24, 0x1, R29 ;  /* 0x0000000118187824 */ /* 0x000fe200078e021d */
[----:B------:R-:W-:-:S04]  /*3990*/  SHF.R.U32.HI R29, RZ, 0x6, R4 ;  /* 0x00000006ff1d7819 */ /* 0x000fc80000011604 */
[----:B------:R-:W-:-:S07]  /*39a0*/  LOP3.LUT R29, R29, 0x1, RZ, 0xc0, !PT ;  /* 0x000000011d1d7812 */ /* 0x000fce00078ec0ff */
[----:B------:R-:W-:Y:S02]  /*39b0*/  @P3 SEL R18, RZ, 0xffffffff, P0 ;  /* 0xffffffffff123807 */ /* 0x000fe40000000000 */
[C---:B------:R-:W-:Y:S02]  /*39c0*/  ISETP.NE.AND P3, PT, R24.reuse, 0x3, PT ;  /* 0x000000031800780c */ /* 0x040fe40003f65270 */
[----:B------:R-:W-:Y:S02]  /*39d0*/  LOP3.LUT R24, R24, 0xfffffffe, RZ, 0xc0, !PT ;  /* 0xfffffffe18187812 */ /* 0x000fe400078ec0ff */
[----:B------:R-:W-:Y:S02]  /*39e0*/  SEL R22, RZ, 0xffffffff, P3 ;  /* 0xffffffffff167807 */ /* 0x000fe40001800000 */
[----:B------:R-:W-:Y:S02]  /*39f0*/  LOP3.LUT P3, RZ, R11, 0x4, RZ, 0xc0, !PT ;  /* 0x000000040bff7812 */ /* 0x000fe4000786c0ff */
[----:B------:R-:W-:-:S02]  /*3a00*/  ISETP.NE.AND P0, PT, R24, 0x2, PT ;  /* 0x000000021800780c */ /* 0x000fc40003f05270 */
[----:B------:R-:W-:Y:S02]  /*3a10*/  LOP3.LUT R18, R18, 0x1, RZ, 0xc0, !PT ;  /* 0x0000000112127812 */ /* 0x000fe400078ec0ff */
[----:B------:R-:W-:Y:S02]  /*3a20*/  SEL R24, RZ, 0x800000, P2 ;  /* 0x00800000ff187807 */ /* 0x000fe40001000000 */
[----:B------:R-:W-:-:S04]  /*3a30*/  ISETP.NE.U32.AND P2, PT, R18, 0x1, PT ;  /* 0x000000011200780c */ /* 0x000fc80003f45070 */
[----:B------:R-:W-:Y:S02]  /*3a40*/  SEL R18, RZ, 0x2, P2 ;  /* 0x00000002ff127807 */ /* 0x000fe40001000000 */
[----:B------:R-:W-:Y:S02]  /*3a50*/  @P3 SEL R22, RZ, 0xffffffff, P0 ;  /* 0xffffffffff163807 */ /* 0x000fe40000000000 */
[----:B------:R-:W-:Y:S02]  /*3a60*/  ISETP.NE.U32.AND P3, PT, R12, 0x1, PT ;  /* 0x000000010c00780c */ /* 0x000fe40003f65070 */
[----:B------:R-:W-:Y:S02]  /*3a70*/  LOP3.LUT R22, R22, 0x1, RZ, 0xc0, !PT ;  /* 0x0000000116167812 */ /* 0x000fe400078ec0ff */
[----:B------:R-:W-:Y:S02]  /*3a80*/  SEL R12, RZ, 0x1000000, P3 ;  /* 0x01000000ff0c7807 */ /* 0x000fe40001800000 */
[----:B------:R-:W-:-:S02]  /*3a90*/  ISETP.NE.U32.AND P0, PT, R26, 0x1, PT ;  /* 0x000000011a00780c */ /* 0x000fc40003f05070 */
[----:B------:R-:W-:Y:S02]  /*3aa0*/  ISETP.NE.U32.AND P3, PT, R22, 0x1, PT ;  /* 0x000000011600780c */ /* 0x000fe40003f65070 */
[----:B------:R-:W-:Y:S02]  /*3ab0*/  LOP3.LUT R12, R12, R24, R13, 0xfe, !PT ;  /* 0x000000180c0c7212 */ /* 0x000fe400078efe0d */
[----:B------:R-:W-:Y:S02]  /*3ac0*/  SEL R22, RZ, 0x1, P0 ;  /* 0x00000001ff167807 */ /* 0x000fe40000000000 */
[----:B------:R-:W-:Y:S02]  /*3ad0*/  SEL R13, RZ, 0x4, P3 ;  /* 0x00000004ff0d7807 */ /* 0x000fe40001800000 */
[----:B------:R-:W-:Y:S02]  /*3ae0*/  SHF.R.U32.HI R24, RZ, 0x3, R15 ;  /* 0x00000003ff187819 */ /* 0x000fe4000001160f */
[----:B------:R-:W-:-:S02]  /*3af0*/  LOP3.LUT R13, R13, R18, R22, 0xfe, !PT ;  /* 0x000000120d0d7212 */ /* 0x000fc400078efe16 */
[----:B------:R-:W-:Y:S02]  /*3b00*/  SHF.R.U32.HI R22, RZ, 0x3, R17 ;  /* 0x00000003ff167819 */ /* 0x000fe40000011611 */
        /* <DEDUP_REMOVED lines=9> */
[----:B------:R-:W-:Y:S02]  /*3ba0*/  IADD3 R25, PT, PT, R18, R25, R19 ;  /* 0x0000001912197210 */ /* 0x000fe40007ffe013 */
[----:B------:R-:W-:-:S02]  /*3bb0*/  LOP3.LUT P0, RZ, R11, 0x8, RZ, 0xc0, !PT ;  /* 0x000000080bff7812 */ /* 0x000fc4000780c0ff */
[----:B------:R-:W-:Y:S02]  /*3bc0*/  IADD3 R19, PT, PT, R24, R25, R27 ;  /* 0x0000001918137210 */ /* 0x000fe40007ffe01b */
[----:B------:R-:W-:Y:S02]  /*3bd0*/  SHF.R.U32.HI R25, RZ, 0x4, R17 ;  /* 0x00000004ff197819 */ /* 0x000fe40000011611 */
[----:B------:R-:W-:Y:S01]  /*3be0*/  SHF.R.U32.HI R27, RZ, 0x4, R4 ;  /* 0x00000004ff1b7819 */ /* 0x000fe20000011604 */
[----:B------:R-:W-:Y:S01]  /*3bf0*/  IMAD.IADD R19, R19, 0x1, R26 ;  /* 0x0000000113137824 */ /* 0x000fe200078e021a */
[----:B------:R-:W-:Y:S02]  /*3c00*/  SHF.R.U32.HI R26, RZ, 0x4, R3 ;  /* 0x00000004ff1a7819 */ /* 0x000fe40000011603 */
[----:B------:R-:W-:Y:S02]  /*3c10*/  LOP3.LUT R25, R25, 0x1, RZ, 0xc0, !PT ;  /* 0x0000000119197812 */ /* 0x000fe400078ec0ff */
[----:B------:R-:W-:-:S02]  /*3c20*/  LOP3.LUT R26, R26, 0x1, RZ, 0xc0, !PT ;  /* 0x000000011a1a7812 */ /* 0x000fc400078ec0ff */
[----:B------:R-:W-:Y:S02]  /*3c30*/  ISETP.NE.AND P3, PT, R19, 0x3, PT ;  /* 0x000000031300780c */ /* 0x000fe40003f65270 */
[----:B------:R-:W-:Y:S02]  /*3c40*/  IADD3 R26, PT, PT, R26, R22, R25 ;  /* 0x000000161a1a7210 */ /* 0x000fe40007ffe019 */
[----:B------:R-:W-:Y:S02]  /*3c50*/  SHF.R.U32.HI R22, RZ, 0x5, R11 ;  /* 0x00000005ff167819 */ /* 0x000fe4000001160b */
[----:B------:R-:W-:Y:S02]  /*3c60*/  LOP3.LUT R27, R27, 0x1, RZ, 0xc0, !PT ;  /* 0x000000011b1b7812 */ /* 0x000fe400078ec0ff */
[----:B------:R-:W-:Y:S02]  /*3c70*/  LOP3.LUT R22, R22, 0x1, RZ, 0xc0, !PT ;  /* 0x0000000116167812 */ /* 0x000fe400078ec0ff */
[----:B------:R-:W-:-:S02]  /*3c80*/  LOP3.LUT R19, R19, 0xfffffffe, RZ, 0xc0, !PT ;  /* 0xfffffffe13137812 */ /* 0x000fc400078ec0ff */
[----:B------:R-:W-:Y:S02]  /*3c90*/  IADD3 R26, PT, PT, R22, R26, R23 ;  /* 0x0000001a161a7210 */ /* 0x000fe40007ffe017 */
[----:B------:R-:W-:Y:S02]  /*3ca0*/  SHF.R.U32.HI R23, RZ, 0x4, R15 ;  /* 0x00000004ff177819 */ /* 0x000fe4000001160f */
[----:B------:R-:W-:Y:S02]  /*3cb0*/  ISETP.NE.AND P2, PT, R19, 0x2, PT ;  /* 0x000000021300780c */ /* 0x000fe40003f45270 */
[----:B------:R-:W-:Y:S02]  /*3cc0*/  LOP3.LUT R23, R23, 0x1, RZ, 0xc0, !PT ;  /* 0x0000000117177812 */ /* 0x000fe400078ec0ff */
[----:B------:R-:W-:Y:S02]  /*3cd0*/  SEL R19, RZ, 0xffffffff, P3 ;  /* 0xffffffffff137807 */ /* 0x000fe40001800000 */
[----:B------:R-:W-:-:S02]  /*3ce0*/  IADD3 R26, PT, PT, R23, R26, R24 ;  /* 0x0000001a171a7210 */ /* 0x000fc40007ffe018 */
[----:B------:R-:W-:Y:S02]  /*3cf0*/  LOP3.LUT P3, RZ, R11, 0x10, RZ, 0xc0, !PT ;  /* 0x000000100bff7812 */ /* 0x000fe4000786c0ff */
[----:B------:R-:W-:Y:S01]  /*3d00*/  @P0 SEL R19, RZ, 0xffffffff, P2 ;  /* 0xffffffffff130807 */ /* 0x000fe20001000000 */
[----:B------:R-:W-:Y:S01]  /*3d10*/  IMAD.IADD R26, R26, 0x1, R27 ;  /* 0x000000011a1a7824 */ /* 0x000fe200078e021b */
[----:B------:R-:W-:Y:S02]  /*3d20*/  SHF.R.U32.HI R27, RZ, 0x6, R17 ;  /* 0x00000006ff1b7819 */ /* 0x000fe40000011611 */
[----:B------:R-:W-:Y:S02]  /*3d30*/  LOP3.LUT R19, R19, 0x1, RZ, 0xc0, !PT ;  /* 0x0000000113137812 */ /* 0x000fe400078ec0ff */
[C---:B------:R-:W-:Y:S02]  /*3d40*/  ISETP.NE.AND P2, PT, R26.reuse, 0x3, PT ;  /* 0x000000031a00780c */ /* 0x040fe40003f45270 */
[----:B------:R-:W-:-:S02]  /*3d50*/  LOP3.LUT R26, R26, 0xfffffffe, RZ, 0xc0, !PT ;  /* 0xfffffffe1a1a7812 */ /* 0x000fc400078ec0ff */
[----:B------:R-:W-:Y:S02]  /*3d60*/  SEL R24, RZ, 0xffffffff, P2 ;  /* 0xffffffffff187807 */ /* 0x000fe40001000000 */
[----:B------:R-:W-:Y:S02]  /*3d70*/  ISETP.NE.AND P0, PT, R26, 0x2, PT ;  /* 0x000000021a00780c */ /* 0x000fe40003f05270 */
[----:B------:R-:W-:Y:S02]  /*3d80*/  SHF.R.U32.HI R26, RZ, 0x5, R4 ;  /* 0x00000005ff1a7819 */ /* 0x000fe40000011604 */
[----:B------:R-:W-:Y:S02]  /*3d90*/  @P3 SEL R24, RZ, 0xffffffff, P0 ;  /* 0xffffffffff183807 */ /* 0x000fe40000000000 */
[----:B------:R-:W-:Y:S02]  /*3da0*/  ISETP.NE.U32.AND P0, PT, R19, 0x1, PT ;  /* 0x000000011300780c */ /* 0x000fe40003f05070 */
[----:B------:R-:W-:-:S02]  /*3db0*/  LOP3.LUT R24, R24, 0x1, RZ, 0xc0, !PT ;  /* 0x0000000118187812 */ /* 0x000fc400078ec0ff */
[----:B------:R-:W-:Y:S02]  /*3dc0*/  SEL R19, RZ, 0x8, P0 ;  /* 0x00000008ff137807 */ /* 0x000fe40000000000 */
[----:B------:R-:W-:Y:S02]  /*3dd0*/  ISETP.NE.U32.AND P2, PT, R24, 0x1, PT ;  /* 0x000000011800780c */ /* 0x000fe40003f45070 */
[----:B------:R-:W-:Y:S02]  /*3de0*/  LOP3.LUT R27, R27, 0x1, RZ, 0xc0, !PT ;  /* 0x000000011b1b7812 */ /* 0x000fe400078ec0ff */
[----:B------:R-:W-:Y:S02]  /*3df0*/  SEL R24, RZ, 0x10, P2 ;  /* 0x00000010ff187807 */ /* 0x000fe40001000000 */
[----:B------:R-:W-:Y:S02]  /*3e00*/  LOP3.LUT R26, R26, 0x1, RZ, 0xc0, !PT ;  /* 0x000000011a1a7812 */ /* 0x000fe400078ec0ff */
[----:B------:R-:W-:-:S02]  /*3e10*/  LOP3.LUT R19, R24, R19, R13, 0xfe, !PT ;  /* 0x0000001318137212 */ /* 0x000fc400078efe0d */
[----:B------:R-:W-:Y:S02]  /*3e20*/  SHF.R.U32.HI R24, RZ, 0x5, R17 ;  /* 0x00000005ff187819 */ /* 0x000fe40000011611 */
[----:B------:R-:W-:Y:S02]  /*3e30*/  SHF.R.U32.HI R13, RZ, 0x5, R3 ;  /* 0x00000005ff0d7819 */ /* 0x000fe40000011603 */
[----:B------:R-:W-:Y:S02]  /*3e40*/  LOP3.LUT R24, R24, 0x1, RZ, 0xc0, !PT ;  /* 0x0000000118187812 */ /* 0x000fe400078ec0ff */
[----:B------:R-:W-:Y:S02]  /*3e50*/  LOP3.LUT R13, R13, 0x1, RZ, 0xc0, !PT ;  /* 0x000000010d0d7812 */ /* 0x000fe400078ec0ff */
[----:B------:R-:W-:Y:S02]  /*3e60*/  LOP3.LUT P0, RZ, R11, 0x20, RZ, 0xc0, !PT ;  /* 0x000000200bff7812 */ /* 0x000fe4000780c0ff */
[----:B------:R-:W-:-:S02]  /*3e70*/  IADD3 R25, PT, PT, R13, R25, R24 ;  /* 0x000000190d197210 */ /* 0x000fc40007ffe018 */
[----:B------:R-:W-:-:S04]  /*3e80*/  SHF.R.U32.HI R13, RZ, 0x6, R11 ;  /* 0x00000006ff0d7819 */ /* 0x000fc8000001160b */
[----:B------:R-:W-:-:S04]  /*3e90*/  LOP3.LUT R13, R13, 0x1, RZ, 0xc0, !PT ;  /* 0x000000010d0d7812 */ /* 0x000fc800078ec0ff */
[----:B------:R-:W-:Y:S02]  /*3ea0*/  IADD3 R25, PT, PT, R13, R25, R18 ;  /* 0x000000190d197210 */ /* 0x000fe40007ffe012 */
[----:B------:R-:W-:-:S04]  /*3eb0*/  SHF.R.U32.HI R18, RZ, 0x5, R15 ;  /* 0x00000005ff127819 */ /* 0x000fc8000001160f */
[----:B------:R-:W-:-:S04]  /*3ec0*/  LOP3.LUT R18, R18, 0x1, RZ, 0xc0, !PT ;  /* 0x0000000112127812 */ /* 0x000fc800078ec0ff */
[----:B------:R-:W-:Y:S02]  /*3ed0*/  IADD3 R25, PT, PT, R18, R25, R23 ;  /* 0x0000001912197210 */ /* 0x000fe40007ffe017 */
[----:B------:R-:W-:-:S03]  /*3ee0*/  SHF.R.U32.HI R23, RZ, 0x6, R3 ;  /* 0x00000006ff177819 */ /* 0x000fc60000011603 */
[----:B------:R-:W-:Y:S01]  /*3ef0*/  IMAD.IADD R26, R25, 0x1, R26 ;  /* 0x00000001191a7824 */ /* 0x000fe200078e021a */
[----:B------:R-:W-:Y:S02]  /*3f00*/  LOP3.LUT R23, R23, 0x1, RZ, 0xc0, !PT ;  /* 0x0000000117177812 */ /* 0x000fe400078ec0ff */
[----:B------:R-:W-:Y:S02]  /*3f10*/  SHF.R.U32.HI R25, RZ, 0x6, R15 ;  /* 0x00000006ff197819 */ /* 0x000fe4000001160f */
[----:B------:R-:W-:Y:S02]  /*3f20*/  IADD3 R24, PT, PT, R23, R24, R27 ;  /* 0x0000001817187210 */ /* 0x000fe40007ffe01b */
[----:B------:R-:W-:Y:S02]  /*3f30*/  SHF.R.U32.HI R23, RZ, 0x7, R11 ;  /* 0x00000007ff177819 */ /* 0x000fe4000001160b */
[----:B------:R-:W-:Y:S02]  /*3f40*/  LOP3.LUT R25, R25, 0x1, RZ, 0xc0, !PT ;  /* 0x0000000119197812 */ /* 0x000fe400078ec0ff */
[----:B------:R-:W-:-:S02]  /*3f50*/  LOP3.LUT R23, R23, 0x1, RZ, 0xc0, !PT ;  /* 0x0000000117177812 */ /* 0x000fc400078ec0ff */
[C---:B------:R-:W-:Y:S02]  /*3f60*/  ISETP.NE.AND P3, PT, R26.reuse, 0x3, PT ;  /* 0x000000031a00780c */ /* 0x040fe40003f65270 */
[----:B------:R-:W-:Y:S02]  /*3f70*/  IADD3 R24, PT, PT, R23, R24, R22 ;  /* 0x0000001817187210 */ /* 0x000fe40007ffe016 */
[----:B------:R-:W-:Y:S02]  /*3f80*/  LOP3.LUT R26, R26, 0xfffffffe, RZ, 0xc0, !PT ;  /* 0xfffffffe1a1a7812 */ /* 0x000fe400078ec0ff */
[----:B------:R-:W-:Y:S02]  /*3f90*/  IADD3 R24, PT, PT, R25, R24, R18 ;  /* 0x0000001819187210 */ /* 0x000fe40007ffe012 */
[----:B------:R-:W-:Y:S02]  /*3fa0*/  ISETP.NE.AND P2, PT, R26, 0x2, PT ;  /* 0x000000021a00780c */ /* 0x000fe40003f45270 */
[----:B------:R-:W-:Y:S01]  /*3fb0*/  SEL R18, RZ, 0xffffffff, P3 ;  /* 0xffffffffff127807 */ /* 0x000fe20001800000 */
[----:B------:R-:W-:Y:S01]  /*3fc0*/  IMAD.IADD R24, R24, 0x1, R29 ;  /* 0x0000000118187824 */ /* 0x000fe200078e021d */
[----:B------:R-:W-:-:S02]  /*3fd0*/  LOP3.LUT P3, RZ, R11, 0x40, RZ, 0xc0, !PT ;  /* 0x000000400bff7812 */ /* 0x000fc4000786c0ff */
[----:B------:R-:W-:Y:S02]  /*3fe0*/  @P0 SEL R18, RZ, 0xffffffff, P2 ;  /* 0xffffffffff120807 */ /* 0x000fe40001000000 */
[C---:B------:R-:W-:Y:S02]  /*3ff0*/  ISETP.NE.AND P2, PT, R24.reuse, 0x3, PT ;  /* 0x000000031800780c */ /* 0x040fe40003f45270 */
[----:B------:R-:W-:Y:S02]  /*4000*/  LOP3.LUT R24, R24, 0xfffffffe, RZ, 0xc0, !PT ;  /* 0xfffffffe18187812 */ /* 0x000fe400078ec0ff */
[----:B------:R-:W-:Y:S02]  /*4010*/  SEL R22, RZ, 0xffffffff, P2 ;  /* 0xffffffffff167807 */ /* 0x000fe40001000000 */
[----:B------:R-:W-:Y:S02]  /*4020*/  ISETP.NE.AND P0, PT, R24, 0x2, PT ;  /* 0x000000021800780c */ /* 0x000fe40003f05270 */
[----:B------:R-:W-:-:S02]  /*4030*/  LOP3.LUT R18, R18, 0x1, RZ, 0xc0, !PT ;  /* 0x0000000112127812 */ /* 0x000fc400078ec0ff */
[----:B------:R-:W-:Y:S02]  /*4040*/  @P3 SEL R22, RZ, 0xffffffff, P0 ;  /* 0xffffffffff163807 */ /* 0x000fe40000000000 */
[----:B------:R-:W-:Y:S02]  /*4050*/  ISETP.NE.U32.AND P0, PT, R18, 0x1, PT ;  /* 0x000000011200780c */ /* 0x000fe40003f05070 */
[----:B------:R-:W-:Y:S02]  /*4060*/  LOP3.LUT R22, R22, 0x1, RZ, 0xc0, !PT ;  /* 0x0000000116167812 */ /* 0x000fe400078ec0ff */
[----:B------:R-:W-:Y:S02]  /*4070*/  SHF.R.U32.HI R24, RZ, 0x7, R15 ;  /* 0x00000007ff187819 */ /* 0x000fe4000001160f */
[----:B------:R-:W-:Y:S02]  /*4080*/  ISETP.NE.U32.AND P2, PT, R22, 0x1, PT ;  /* 0x000000011600780c */ /* 0x000fe40003f45070 */
[----:B------:R-:W-:-:S02]  /*4090*/  SEL R22, RZ, 0x20, P0 ;  /* 0x00000020ff167807 */ /* 0x000fc40000000000 */
[----:B------:R-:W-:Y:S02]  /*40a0*/  SEL R18, RZ, 0x40, P2 ;  /* 0x00000040ff127807 */ /* 0x000fe40001000000 */
[----:B------:R-:W-:Y:S02]  /*40b0*/  LOP3.LUT R24, R24, 0x1, RZ, 0xc0, !PT ;  /* 0x0000000118187812 */ /* 0x000fe400078ec0ff */
[----:B------:R-:W-:Y:S02]  /*40c0*/  LOP3.LUT R19, R18, R22, R19, 0xfe, !PT ;  /* 0x0000001612137212 */ /* 0x000fe400078efe13 */
[----:B------:R-:W-:Y:S02]  /*40d0*/  SHF.R.U32.HI R22, RZ, 0x7, R17 ;  /* 0x00000007ff167819 */ /* 0x000fe40000011611 */
        /* <DEDUP_REMOVED lines=8> */
[----:B------:R-:W-:Y:S02]  /*4160*/  LOP3.LUT P0, RZ, R11, 0x80, RZ, 0xc0, !PT ;  /* 0x000000800bff7812 */ /* 0x000fe4000780c0ff */
[----:B------:R-:W-:Y:S02]  /*4170*/  IADD3 R27, PT, PT, R18, R27, R13 ;  /* 0x0000001b121b7210 */ /* 0x000fe40007ffe00d */
[----:B------:R-:W-:Y:S02]  /*4180*/  SHF.R.U32.HI R13, RZ, 0x8, R17 ;  /* 0x00000008ff0d7819 */ /* 0x000fe40000011611 */
[----:B------:R-:W-:Y:S02]  /*4190*/  IADD3 R25, PT, PT, R24, R27, R25 ;  /* 0x0000001b18197210 */ /* 0x000fe40007ffe019 */
[----:B------:R-:W-:Y:S02]  /*41a0*/  LOP3.LUT R13, R13, 0x1, RZ, 0xc0, !PT ;  /* 0x000000010d0d7812 */ /* 0x000fe400078ec0ff */
[----:B------:R-:W-:Y:S01]  /*41b0*/  SHF.R.U32.HI R27, RZ, 0x8, R4 ;  /* 0x00000008ff1b7819 */ /* 0x000fe20000011604 */
[----:B------:R-:W-:Y:S01]  /*41c0*/  IMAD.IADD R25, R25, 0x1, R26 ;  /* 0x0000000119197824 */ /* 0x000fe200078e021a */
[----:B------:R-:W-:-:S02]  /*41d0*/  SHF.R.U32.HI R26, RZ, 0x8, R3 ;  /* 0x00000008ff1a7819 */ /* 0x000fc40000011603 */
[----:B------:R-:W-:Y:S02]  /*41e0*/  LOP3.LUT R27, R27, 0x1, RZ, 0xc0, !PT ;  /* 0x000000011b1b7812 */ /* 0x000fe400078ec0ff */
[----:B------:R-:W-:Y:S02]  /*41f0*/  LOP3.LUT R26, R26, 0x1, RZ, 0xc0, !PT ;  /* 0x000000011a1a7812 */ /* 0x000fe400078ec0ff */
[C---:B------:R-:W-:Y:S02]  /*4200*/  ISETP.NE.AND P3, PT, R25.reuse, 0x3, PT ;  /* 0x000000031900780c */ /* 0x040fe40003f65270 */
[----:B------:R-:W-:Y:S02]  /*4210*/  IADD3 R26, PT, PT, R26, R22, R13 ;  /* 0x000000161a1a7210 */ /* 0x000fe40007ffe00d */
[----:B------:R-:W-:Y:S02]  /*4220*/  SHF.R.U32.HI R22, RZ, 0x9, R11 ;  /* 0x00000009ff167819 */ /* 0x000fe4000001160b */
[----:B------:R-:W-:-:S02]  /*4230*/  LOP3.LUT R25, R25, 0xfffffffe, RZ, 0xc0, !PT ;  /* 0xfffffffe19197812 */ /* 0x000fc400078ec0ff */
[----:B------:R-:W-:Y:S02]  /*4240*/  LOP3.LUT R22, R22, 0x1, RZ, 0xc0, !PT ;  /* 0x0000000116167812 */ /* 0x000fe400078ec0ff */
[----:B------:R-:W-:Y:S02]  /*4250*/  ISETP.NE.AND P2, PT, R25, 0x2, PT ;  /* 0x000000021900780c */ /* 0x000fe40003f45270 */
[----:B------:R-:W-:Y:S02]  /*4260*/  IADD3 R26, PT, PT, R22, R26, R23 ;  /* 0x0000001a161a7210 */ /* 0x000fe40007ffe017 */
[----:B------:R-:W-:Y:S02]  /*4270*/  SHF.R.U32.HI R23, RZ, 0x8, R15 ;  /* 0x00000008ff177819 */ /* 0x000fe4000001160f */
[----:B------:R-:W-:Y:S02]  /*4280*/  SHF.R.U32.HI R29, RZ, 0xa, R4 ;  /* 0x0000000aff1d7819 */ /* 0x000fe40000011604 */
[----:B------:R-:W-:-:S02]  /*4290*/  LOP3.LUT R23, R23, 0x1, RZ, 0xc0, !PT ;  /* 0x0000000117177812 */ /* 0x000fc400078ec0ff */
[----:B------:R-:W-:Y:S02]  /*42a0*/  LOP3.LUT R29, R29, 0x1, RZ, 0xc0, !PT ;  /* 0x000000011d1d7812 */ /* 0x000fe400078ec0ff */
[----:B------:R-:W-:Y:S02]  /*42b0*/  IADD3 R26, PT, PT, R23, R26, R24 ;  /* 0x0000001a171a7210 */ /* 0x000fe40007ffe018 */
[----:B------:R-:W-:Y:S02]  /*42c0*/  SEL R24, RZ, 0xffffffff, P3 ;  /* 0xffffffffff187807 */ /* 0x000fe40001800000 */
[----:B------:R-:W-:Y:S01]  /*42d0*/  LOP3.LUT P3, RZ, R11, 0x100, RZ, 0xc0, !PT ;  /* 0x000001000bff7812 */ /* 0x000fe2000786c0ff */
[----:B------:R-:W-:Y:S01]  /*42e0*/  IMAD.IADD R26, R26, 0x1, R27 ;  /* 0x000000011a1a7824 */ /* 0x000fe200078e021b */
[----:B------:R-:W-:Y:S02]  /*42f0*/  @P0 SEL R24, RZ, 0xffffffff, P2 ;  /* 0xffffffffff180807 */ /* 0x000fe40001000000 */
[----:B------:R-:W-:-:S02]  /*4300*/  SHF.R.U32.HI R27, RZ, 0xa, R17 ;  /* 0x0000000aff1b7819 */ /* 0x000fc40000011611 */
[C---:B------:R-:W-:Y:S02]  /*4310*/  ISETP.NE.AND P2, PT, R26.reuse, 0x3, PT ;  /* 0x000000031a00780c */ /* 0x040fe40003f45270 */
[----:B------:R-:W-:Y:S02]  /*4320*/  LOP3.LUT R26, R26, 0xfffffffe, RZ, 0xc0, !PT ;  /* 0xfffffffe1a1a7812 */ /* 0x000fe400078ec0ff */
[----:B------:R-:W-:Y:S02]  /*4330*/  SEL R25, RZ, 0xffffffff, P2 ;  /* 0xffffffffff197807 */ /* 0x000fe40001000000 */
[----:B------:R-:W-:Y:S02]  /*4340*/  ISETP.NE.AND P0, PT, R26, 0x2, PT ;  /* 0x000000021a00780c */ /* 0x000fe40003f05270 */
[----:B------:R-:W-:Y:S02]  /*4350*/  LOP3.LUT R24, R24, 0x1, RZ, 0xc0, !PT ;  /* 0x0000000118187812 */ /* 0x000fe400078ec0ff */
[----:B------:R-:W-:-:S02]  /*4360*/  @P3 SEL R25, RZ, 0xffffffff, P0 ;  /* 0xffffffffff193807 */ /* 0x000fc40000000000 */
[----:B------:R-:W-:Y:S02]  /*4370*/  ISETP.NE.U32.AND P0, PT, R24, 0x1, PT ;  /* 0x000000011800780c */ /* 0x000fe40003f05070 */
[----:B------:R-:W-:Y:S02]  /*4380*/  LOP3.LUT R25, R25, 0x1, RZ, 0xc0, !PT ;  /* 0x0000000119197812 */ /* 0x000fe400078ec0ff */
[----:B------:R-:W-:Y:S02]  /*4390*/  SHF.R.U32.HI R26, RZ, 0x9, R4 ;  /* 0x00000009ff1a7819 */ /* 0x000fe40000011604 */
[----:B------:R-:W-:Y:S02]  /*43a0*/  ISETP.NE.U32.AND P2, PT, R25, 0x1, PT ;  /* 0x000000011900780c */ /* 0x000fe40003f45070 */
[----:B------:R-:W-:Y:S02]  /*43b0*/  SEL R25, RZ, 0x80, P0 ;  /* 0x00000080ff197807 */ /* 0x000fe40000000000 */
[----:B------:R-:W-:-:S02]  /*43c0*/  SEL R24, RZ, 0x100, P2 ;  /* 0x00000100ff187807 */ /* 0x000fc40001000000 */
[----:B------:R-:W-:Y:S02]  /*43d0*/  LOP3.LUT R27, R27, 0x1, RZ, 0xc0, !PT ;  /* 0x000000011b1b7812 */ /* 0x000fe400078ec0ff */
[----:B------:R-:W-:Y:S02]  /*43e0*/  LOP3.LUT R19, R24, R25, R19, 0xfe, !PT ;  /* 0x0000001918137212 */ /* 0x000fe400078efe13 */
[----:B------:R-:W-:Y:S02]  /*43f0*/  SHF.R.U32.HI R24, RZ, 0x9, R17 ;  /* 0x00000009ff187819 */ /* 0x000fe40000011611 */
[----:B------:R-:W-:Y:S02]  /*4400*/  SHF.R.U32.HI R25, RZ, 0x9, R3 ;  /* 0x00000009ff197819 */ /* 0x000fe40000011603 */
[----:B------:R-:W-:Y:S02]  /*4410*/  LOP3.LUT R24, R24, 0x1, RZ, 0xc0, !PT ;  /* 0x0000000118187812 */ /* 0x000fe400078ec0ff */
[----:B------:R-:W-:-:S02]  /*4420*/  LOP3.LUT R25, R25, 0x1, RZ, 0xc0, !PT ;  /* 0x0000000119197812 */ /* 0x000fc400078ec0ff */
[----:B------:R-:W-:Y:S02]  /*4430*/  LOP3.LUT R26, R26, 0x1, RZ, 0xc0, !PT ;  /* 0x000000011a1a7812 */ /* 0x000fe400078ec0ff */
[----:B------:R-:W-:Y:S02]  /*4440*/  IADD3 R25, PT, PT, R25, R13, R24 ;  /* 0x0000000d19197210 */ /* 0x000fe40007ffe018 */
[----:B------:R-:W-:Y:S02]  /*4450*/  SHF.R.U32.HI R13, RZ, 0xa, R11 ;  /* 0x0000000aff0d7819 */ /* 0x000fe4000001160b */
[----:B------:R-:W-:Y:S02]  /*4460*/  LOP3.LUT P0, RZ, R11, 0x200, RZ, 0xc0, !PT ;  /* 0x000002000bff7812 */ /* 0x000fe4000780c0ff */
        /* <DEDUP_REMOVED lines=322> */
[----:B------:R-:W-:Y:S02]  /*5890*/  IADD3 R19, PT, PT, R19, R27, R24 ;  /* 0x0000001b13137210 */ /* 0x000fe40007ffe018 */
[----:B------:R-:W-:Y:S02]  /*58a0*/  SHF.R.U32.HI R26, RZ, 0x17, R15 ;  /* 0x00000017ff1a7819 */ /* 0x000fe4000001160f */
[----:B------:R-:W-:Y:S02]  /*58b0*/  IADD3 R19, PT, PT, R22, R19, R13 ;  /* 0x0000001316137210 */ /* 0x000fe40007ffe00d */
[----:B------:R-:W-:Y:S02]  /*58c0*/  LOP3.LUT R26, R26, 0x1, RZ, 0xc0, !PT ;  /* 0x000000011a1a7812 */ /* 0x000fe400078ec0ff */
[----:B------:R-:W-:-:S02]  /*58d0*/  SHF.R.U32.HI R13, RZ, 0x18, R17 ;  /* 0x00000018ff0d7819 */ /* 0x000fc40000011611 */
[----:B------:R-:W-:Y:S02]  /*58e0*/  IADD3 R25, PT, PT, R26, R19, R25 ;  /* 0x000000131a197210 */ /* 0x000fe40007ffe019 */
[----:B------:R-:W-:Y:S02]  /*58f0*/  SHF.R.U32.HI R19, RZ, 0x18, R3 ;  /* 0x00000018ff137819 */ /* 0x000fe40000011603 */
[----:B------:R-:W-:Y:S01]  /*5900*/  LOP3.LUT R13, R13, 0x1, RZ, 0xc0, !PT ;  /* 0x000000010d0d7812 */ /* 0x000fe200078ec0ff */
[----:B------:R-:W-:Y:S01]  /*5910*/  IMAD.IADD R25, R25, 0x1, R28 ;  /* 0x0000000119197824 */ /* 0x000fe200078e021c */
[----:B------:R-:W-:Y:S02]  /*5920*/  LOP3.LUT R19, R19, 0x1, RZ, 0xc0, !PT ;  /* 0x0000000113137812 */ /* 0x000fe400078ec0ff */
[----:B------:R-:W-:Y:S02]  /*5930*/  LOP3.LUT P0, RZ, R11, 0x800000, RZ, 0xc0, !PT ;  /* 0x008000000bff7812 */ /* 0x000fe4000780c0ff */
[----:B------:R-:W-:-:S02]  /*5940*/  IADD3 R19, PT, PT, R19, R24, R13 ;  /* 0x0000001813137210 */ /* 0x000fc40007ffe00d */
[----:B------:R-:W-:Y:S02]  /*5950*/  SHF.R.U32.HI R24, RZ, 0x19, R11 ;  /* 0x00000019ff187819 */ /* 0x000fe4000001160b */
[C---:B------:R-:W-:Y:S02]  /*5960*/  ISETP.NE.AND P3, PT, R25.reuse, 0x3, PT ;  /* 0x000000031900780c */ /* 0x040fe40003f65270 */
[----:B------:R-:W-:Y:S02]  /*5970*/  LOP3.LUT R24, R24, 0x1, RZ, 0xc0, !PT ;  /* 0x0000000118187812 */ /* 0x000fe400078ec0ff */
[----:B------:R-:W-:Y:S02]  /*5980*/  LOP3.LUT R25, R25, 0xfffffffe, RZ, 0xc0, !PT ;  /* 0xfffffffe19197812 */ /* 0x000fe400078ec0ff */
[----:B------:R-:W-:Y:S02]  /*5990*/  IADD3 R23, PT, PT, R24, R19, R23 ;  /* 0x0000001318177210 */ /* 0x000fe40007ffe017 */
[----:B------:R-:W-:-:S02]  /*59a0*/  SHF.R.U32.HI R19, RZ, 0x18, R15 ;  /* 0x00000018ff137819 */ /* 0x000fc4000001160f */
[----:B------:R-:W-:Y:S02]  /*59b0*/  ISETP.NE.AND P2, PT, R25, 0x2, PT ;  /* 0x000000021900780c */ /* 0x000fe40003f45270 */
[----:B------:R-:W-:Y:S02]  /*59c0*/  LOP3.LUT R19, R19, 0x1, RZ, 0xc0, !PT ;  /* 0x0000000113137812 */ /* 0x000fe400078ec0ff */
[----:B------:R-:W-:Y:S02]  /*59d0*/  SHF.R.U32.HI R27, RZ, 0x19, R4 ;  /* 0x00000019ff1b7819 */ /* 0x000fe40000011604 */
[----:B------:R-:W-:Y:S02]  /*59e0*/  IADD3 R23, PT, PT, R19, R23, R26 ;  /* 0x0000001713177210 */ /* 0x000fe40007ffe01a */
[----:B------:R-:W-:Y:S02]  /*59f0*/  SHF.R.U32.HI R26, RZ, 0x18, R4 ;  /* 0x00000018ff1a7819 */ /* 0x000fe40000011604 */
[----:B------:R-:W-:-:S02]  /*5a00*/  LOP3.LUT R27, R27, 0x1, RZ, 0xc0, !PT ;  /* 0x000000011b1b7812 */ /* 0x000fc400078ec0ff */
[----:B------:R-:W-:-:S05]  /*5a10*/  LOP3.LUT R26, R26, 0x1, RZ, 0xc0, !PT ;  /* 0x000000011a1a7812 */ /* 0x000fca00078ec0ff */
[----:B------:R-:W-:Y:S01]  /*5a20*/  IMAD.IADD R26, R23, 0x1, R26 ;  /* 0x00000001171a7824 */ /* 0x000fe200078e021a */
[----:B------:R-:W-:Y:S02]  /*5a30*/  SEL R23, RZ, 0xffffffff, P3 ;  /* 0xffffffffff177807 */ /* 0x000fe40001800000 */
[----:B------:R-:W-:Y:S02]  /*5a40*/  LOP3.LUT P3, RZ, R11, 0x1000000, RZ, 0xc0, !PT ;  /* 0x010000000bff7812 */ /* 0x000fe4000786c0ff */
[----:B------:R-:W-:Y:S02]  /*5a50*/  @P0 SEL R23, RZ, 0xffffffff, P2 ;  /* 0xffffffffff170807 */ /* 0x000fe40001000000 */
[C---:B------:R-:W-:Y:S02]  /*5a60*/  ISETP.NE.AND P2, PT, R26.reuse, 0x3, PT ;  /* 0x000000031a00780c */ /* 0x040fe40003f45270 */
[----:B------:R-:W-:Y:S02]  /*5a70*/  LOP3.LUT R26, R26, 0xfffffffe, RZ, 0xc0, !PT ;  /* 0xfffffffe1a1a7812 */ /* 0x000fe400078ec0ff */
[----:B------:R-:W-:-:S02]  /*5a80*/  SEL R25, RZ, 0xffffffff, P2 ;  /* 0xffffffffff197807 */ /* 0x000fc40001000000 */
[----:B------:R-:W-:Y:S02]  /*5a90*/  ISETP.NE.AND P0, PT, R26, 0x2, PT ;  /* 0x000000021a00780c */ /* 0x000fe40003f05270 */
[----:B------:R-:W-:Y:S02]  /*5aa0*/  LOP3.LUT R23, R23, 0x1, RZ, 0xc0, !PT ;  /* 0x0000000117177812 */ /* 0x000fe400078ec0ff */
[----:B------:R-:W-:Y:S02]  /*5ab0*/  @P3 SEL R25, RZ, 0xffffffff, P0 ;  /* 0xffffffffff193807 */ /* 0x000fe40000000000 */
[----:B------:R-:W-:Y:S02]  /*5ac0*/  ISETP.NE.U32.AND P0, PT, R23, 0x1, PT ;  /* 0x000000011700780c */ /* 0x000fe40003f05070 */
[----:B------:R-:W-:Y:S02]  /*5ad0*/  LOP3.LUT R25, R25, 0x1, RZ, 0xc0, !PT ;  /* 0x0000000119197812 */ /* 0x000fe400078ec0ff */
[----:B------:R-:W-:-:S02]  /*5ae0*/  SHF.R.U32.HI R26, RZ, 0x19, R3 ;  /* 0x00000019ff1a7819 */ /* 0x000fc40000011603 */
[----:B------:R-:W-:Y:S02]  /*5af0*/  ISETP.NE.U32.AND P2, PT, R25, 0x1, PT ;  /* 0x000000011900780c */ /* 0x000fe40003f45070 */
[----:B------:R-:W-:Y:S02]  /*5b00*/  SEL R25, RZ, 0x800000, P0 ;  /* 0x00800000ff197807 */ /* 0x000fe40000000000 */
[----:B------:R-:W-:Y:S02]  /*5b10*/  SEL R23, RZ, 0x1000000, P2 ;  /* 0x01000000ff177807 */ /* 0x000fe40001000000 */
[----:B------:R-:W-:Y:S02]  /*5b20*/  LOP3.LUT R26, R26, 0x1, RZ, 0xc0, !PT ;  /* 0x000000011a1a7812 */ /* 0x000fe400078ec0ff */
[----:B------:R-:W-:Y:S02]  /*5b30*/  LOP3.LUT R18, R23, R25, R18, 0xfe, !PT ;  /* 0x0000001917127212 */ /* 0x000fe400078efe12 */
[----:B------:R-:W-:-:S02]  /*5b40*/  SHF.R.U32.HI R23, RZ, 0x19, R17 ;  /* 0x00000019ff177819 */ /* 0x000fc40000011611 */
[----:B------:R-:W-:Y:S02]  /*5b50*/  SHF.R.U32.HI R25, RZ, 0x19, R15 ;  /* 0x00000019ff197819 */ /* 0x000fe4000001160f */
[----:B------:R-:W-:Y:S02]  /*5b60*/  LOP3.LUT R23, R23, 0x1, RZ, 0xc0, !PT ;  /* 0x0000000117177812 */ /* 0x000fe400078ec0ff */
[----:B------:R-:W-:Y:S02]  /*5b70*/  LOP3.LUT R25, R25, 0x1, RZ, 0xc0, !PT ;  /* 0x0000000119197812 */ /* 0x000fe400078ec0ff */
[----:B------:R-:W-:Y:S02]  /*5b80*/  IADD3 R26, PT, PT, R26, R13, R23 ;  /* 0x0000000d1a1a7210 */ /* 0x000fe40007ffe017 */
[----:B------:R-:W-:Y:S02]  /*5b90*/  SHF.R.U32.HI R13, RZ, 0x1a, R11 ;  /* 0x0000001aff0d7819 */ /* 0x000fe4000001160b */
[----:B------:R-:W-:-:S02]  /*5ba0*/  LOP3.LUT P3, RZ, R10, 0x2000000, RZ, 0xc0, !PT ;  /* 0x020000000aff7812 */ /* 0x000fc4000786c0ff */
[----:B------:R-:W-:Y:S02]  /*5bb0*/  LOP3.LUT R13, R13, 0x1, RZ, 0xc0, !PT ;  /* 0x000000010d0d7812 */ /* 0x000fe400078ec0ff */
[C---:B------:R-:W-:Y:S02]  /*5bc0*/  ISETP.NE.AND P2, PT, R6.reuse, 0x3, PT ;  /* 0x000000030600780c */ /* 0x040fe40003f45270 */
[----:B------:R-:W-:Y:S02]  /*5bd0*/  IADD3 R26, PT, PT, R13, R26, R22 ;  /* 0x0000001a0d1a7210 */ /* 0x000fe40007ffe016 */
[----:B------:R-:W-:Y:S02]  /*5be0*/  SHF.R.U32.HI R22, RZ, 0x1a, R17 ;  /* 0x0000001aff167819 */ /* 0x000fe40000011611 */
[----:B------:R-:W-:Y:S02]  /*5bf0*/  IADD3 R26, PT, PT, R25, R26, R19 ;  /* 0x0000001a191a7210 */ /* 0x000fe40007ffe013 */
[----:B------:R-:W-:-:S02]  /*5c00*/  LOP3.LUT R19, R6, 0xfffffffe, RZ, 0xc0, !PT ;  /* 0xfffffffe06137812 */ /* 0x000fc400078ec0ff */
[----:B------:R-:W-:Y:S01]  /*5c10*/  LOP3.LUT R22, R22, 0x1, RZ, 0xc0, !PT ;  /* 0x0000000116167812 */ /* 0x000fe200078ec0ff */
[----:B------:R-:W-:Y:S01]  /*5c20*/  IMAD.IADD R6, R26, 0x1, R27 ;  /* 0x000000011a067824 */ /* 0x000fe200078e021b */
[----:B------:R-:W-:Y:S02]  /*5c30*/  ISETP.NE.AND P0, PT, R19, 0x2, PT ;  /* 0x000000021300780c */ /* 0x000fe40003f05270 */
[----:B------:R-:W-:Y:S02]  /*5c40*/  SEL R19, RZ, 0xffffffff, P1 ;  /* 0xffffffffff137807 */ /* 0x000fe40000800000 */
[----:B------:R-:W-:Y:S02]  /*5c50*/  LOP3.LUT P1, RZ, R10, 0x4000000, RZ, 0xc0, !PT ;  /* 0x040000000aff7812 */ /* 0x000fe4000782c0ff */
[----:B------:R-:W-:Y:S02]  /*5c60*/  @P3 SEL R19, RZ, 0xffffffff, P4 ;  /* 0xffffffffff133807 */ /* 0x000fe40002000000 */
[----:B------:R-:W-:-:S02]  /*5c70*/  ISETP.NE.AND P4, PT, R8, 0x3, PT ;  /* 0x000000030800780c */ /* 0x000fc40003f85270 */
[----:B------:R-:W-:Y:S02]  /*5c80*/  LOP3.LUT R8, R8, 0xfffffffe, RZ, 0xc0, !PT ;  /* 0xfffffffe08087812 */ /* 0x000fe400078ec0ff */
[----:B------:R-:W-:Y:S02]  /*5c90*/  SHF.R.U32.HI R26, RZ, 0x1a, R3 ;  /* 0x0000001aff1a7819 */ /* 0x000fe40000011603 */
[----:B------:R-:W-:Y:S02]  /*5ca0*/  ISETP.NE.AND P3, PT, R8, 0x2, PT ;  /* 0x000000020800780c */ /* 0x000fe40003f65270 */
[----:B------:R-:W-:Y:S02]  /*5cb0*/  SEL R8, RZ, 0xffffffff, P5 ;  /* 0xffffffffff087807 */ /* 0x000fe40002800000 */
[----:B------:R-:W-:Y:S02]  /*5cc0*/  LOP3.LUT P5, RZ, R10, 0x8000000, RZ, 0xc0, !PT ;  /* 0x080000000aff7812 */ /* 0x000fe400078ac0ff */
[----:B------:R-:W-:-:S02]  /*5cd0*/  @P1 SEL R8, RZ, 0xffffffff, P6 ;  /* 0xffffffffff081807 */ /* 0x000fc40003000000 */
[C---:B------:R-:W-:Y:S02]  /*5ce0*/  ISETP.NE.AND P1, PT, R2.reuse, 0x3, PT ;  /* 0x000000030200780c */ /* 0x040fe40003f25270 */
[----:B------:R-:W-:Y:S02]  /*5cf0*/  LOP3.LUT R2, R2, 0xfffffffe, RZ, 0xc0, !PT ;  /* 0xfffffffe02027812 */ /* 0x000fe400078ec0ff */
[----:B------:R-:W-:Y:S02]  /*5d00*/  LOP3.LUT R26, R26, 0x1, RZ, 0xc0, !PT ;  /* 0x000000011a1a7812 */ /* 0x000fe400078ec0ff */
[----:B------:R-:W-:Y:S02]  /*5d10*/  ISETP.NE.AND P6, PT, R2, 0x2, PT ;  /* 0x000000020200780c */ /* 0x000fe40003fc5270 */
[----:B------:R-:W-:Y:S02]  /*5d20*/  SEL R2, RZ, 0xffffffff, P2 ;  /* 0xffffffffff027807 */ /* 0x000fe40001000000 */
[----:B------:R-:W-:-:S02]  /*5d30*/  LOP3.LUT P2, RZ, R10, 0x10000000, RZ, 0xc0, !PT ;  /* 0x100000000aff7812 */ /* 0x000fc4000784c0ff */
[----:B------:R-:W-:Y:S02]  /*5d40*/  @P5 SEL R2, RZ, 0xffffffff, P0 ;  /* 0xffffffffff025807 */ /* 0x000fe40000000000 */
[C---:B------:R-:W-:Y:S02]  /*5d50*/  ISETP.NE.AND P0, PT, R5.reuse, 0x3, PT ;  /* 0x000000030500780c */ /* 0x040fe40003f05270 */
[----:B------:R-:W-:Y:S02]  /*5d60*/  LOP3.LUT R5, R5, 0xfffffffe, RZ, 0xc0, !PT ;  /* 0xfffffffe05057812 */ /* 0x000fe400078ec0ff */
[----:B------:R-:W-:Y:S02]  /*5d70*/  IADD3 R26, PT, PT, R26, R23, R22 ;  /* 0x000000171a1a7210 */ /* 0x000fe40007ffe016 */
[----:B------:R-:W-:Y:S02]  /*5d80*/  SHF.R.U32.HI R23, RZ, 0x1b, R11 ;  /* 0x0000001bff177819 */ /* 0x000fe4000001160b */
[----:B------:R-:W-:-:S02]  /*5d90*/  ISETP.NE.AND P5, PT, R5, 0x2, PT ;  /* 0x000000020500780c */ /* 0x000fc40003fa5270 */
[----:B------:R-:W-:Y:S02]  /*5da0*/  LEA.HI R5, R14, R7, RZ, 0x1 ;  /* 0x000000070e057211 */ /* 0x000fe400078f08ff */
[----:B------:R-:W-:Y:S02]  /*5db0*/  SEL R7, RZ, 0xffffffff, P4 ;  /* 0xffffffffff077807 */ /* 0x000fe40002000000 */
[----:B------:R-:W-:Y:S02]  /*5dc0*/  LOP3.LUT R23, R23, 0x1, RZ, 0xc0, !PT ;  /* 0x0000000117177812 */ /* 0x000fe400078ec0ff */
[----:B------:R-:W-:Y:S02]  /*5dd0*/  LOP3.LUT P4, RZ, R10, 0x20000000, RZ, 0xc0, !PT ;  /* 0x200000000aff7812 */ /* 0x000fe4000788c0ff */
[----:B------:R-:W-:Y:S02]  /*5de0*/  @P2 SEL R7, RZ, 0xffffffff, P3 ;  /* 0xffffffffff072807 */ /* 0x000fe40001800000 */
[----:B------:R-:W-:-:S02]  /*5df0*/  ISETP.NE.AND P3, PT, R5, 0x3, PT ;  /* 0x000000030500780c */ /* 0x000fc40003f65270 */
[----:B------:R-:W-:Y:S02]  /*5e00*/  LOP3.LUT R5, R5, 0xfffffffe, RZ, 0xc0, !PT ;  /* 0xfffffffe05057812 */ /* 0x000fe400078ec0ff */
[----:B------:R-:W-:Y:S02]  /*5e10*/  IADD3 R26, PT, PT, R23, R26, R24 ;  /* 0x0000001a171a7210 */ /* 0x000fe40007ffe018 */
[----:B------:R-:W-:Y:S02]  /*5e20*/  SHF.R.U32.HI R24, RZ, 0x1a, R15 ;  /* 0x0000001aff187819 */ /* 0x000fe4000001160f */
[----:B------:R-:W-:Y:S02]  /*5e30*/  ISETP.NE.AND P2, PT, R5, 0x2, PT ;  /* 0x000000020500780c */ /* 0x000fe40003f45270 */
[----:B------:R-:W-:Y:S02]  /*5e40*/  SEL R5, RZ, 0xffffffff, P1 ;  /* 0xffffffffff057807 */ /* 0x000fe40000800000 */
[----:B------:R-:W-:-:S02]  /*5e50*/  LOP3.LUT R24, R24, 0x1, RZ, 0xc0, !PT ;  /* 0x0000000118187812 */ /* 0x000fc400078ec0ff */
[C---:B------:R-:W-:Y:S02]  /*5e60*/  ISETP.NE.AND P1, PT, R6.reuse, 0x3, PT ;  /* 0x000000030600780c */ /* 0x040fe40003f25270 */
[----:B------:R-:W-:Y:S02]  /*5e70*/  LOP3.LUT R6, R6, 0xfffffffe, RZ, 0xc0, !PT ;  /* 0xfffffffe06067812 */ /* 0x000fe400078ec0ff */
[----:B------:R-:W-:Y:S02]  /*5e80*/  IADD3 R25, PT, PT, R24, R26, R25 ;  /* 0x0000001a18197210 */ /* 0x000fe40007ffe019 */
[----:B------:R-:W-:Y:S02]  /*5e90*/  @P4 SEL R5, RZ, 0xffffffff, P6 ;  /* 0xffffffffff054807 */ /* 0x000fe40003000000 */
[----:B------:R-:W-:Y:S02]  /*5ea0*/  SHF.R.U32.HI R26, RZ, 0x1a, R4 ;  /* 0x0000001aff1a7819 */ /* 0x000fe40000011604 */
[----:B------:R-:W-:-:S02]  /*5eb0*/  ISETP.NE.AND P6, PT, R6, 0x2, PT ;  /* 0x000000020600780c */ /* 0x000fc40003fc5270 */
[----:B------:R-:W-:Y:S02]  /*5ec0*/  SEL R6, RZ, 0xffffffff, P3 ;  /* 0xffffffffff067807 */ /* 0x000fe40001800000 */
[----:B------:R-:W-:Y:S02]  /*5ed0*/  LOP3.LUT P3, RZ, R10, 0x40000000, RZ, 0xc0, !PT ;  /* 0x400000000aff7812 */ /* 0x000fe4000786c0ff */
[----:B------:R-:W-:Y:S02]  /*5ee0*/  LOP3.LUT R26, R26, 0x1, RZ, 0xc0, !PT ;  /* 0x000000011a1a7812 */ /* 0x000fe400078ec0ff */
[----:B------:R-:W-:Y:S02]  /*5ef0*/  LOP3.LUT R19, R19, 0x1, RZ, 0xc0, !PT ;  /* 0x0000000113137812 */ /* 0x000fe400078ec0ff */
[----:B------:R-:W-:Y:S01]  /*5f00*/  SHF.R.U32.HI R27, RZ, 0x1b, R4 ;  /* 0x0000001bff1b7819 */ /* 0x000fe20000011604 */
[----:B------:R-:W-:Y:S01]  /*5f10*/  IMAD.IADD R25, R25, 0x1, R26 ;  /* 0x0000000119197824 */ /* 0x000fe200078e021a */
[----:B------:R-:W-:-:S02]  /*5f20*/  ISETP.NE.U32.AND P4, PT, R19, 0x1, PT ;  /* 0x000000011300780c */ /* 0x000fc40003f85070 */
[----:B------:R-:W-:Y:S02]  /*5f30*/  SHF.R.U32.HI R19, RZ, 0x1b, R17 ;  /* 0x0000001bff137819 */ /* 0x000fe40000011611 */
[----:B------:R-:W-:Y:S02]  /*5f40*/  SHF.R.U32.HI R26, RZ, 0x1b, R3 ;  /* 0x0000001bff1a7819 */ /* 0x000fe40000011603 */
[----:B------:R-:W-:Y:S02]  /*5f50*/  LOP3.LUT R19, R19, 0x1, RZ, 0xc0, !PT ;  /* 0x0000000113137812 */ /* 0x000fe400078ec0ff */
[----:B------:R-:W-:Y:S02]  /*5f60*/  LOP3.LUT R26, R26, 0x1, RZ, 0xc0, !PT ;  /* 0x000000011a1a7812 */ /* 0x000fe400078ec0ff */
        /* <DEDUP_REMOVED lines=8> */
[----:B------:R-:W-:Y:S02]  /*5ff0*/  LOP3.LUT P1, RZ, R11, 0x2000000, RZ, 0xc0, !PT ;  /* 0x020000000bff7812 */ /* 0x000fe4000782c0ff */
[----:B------:R-:W-:Y:S02]  /*6000*/  IADD3 R26, PT, PT, R22, R26, R13 ;  /* 0x0000001a161a7210 */ /* 0x000fe40007ffe00d */
[--C-:B------:R-:W-:Y:S02]  /*6010*/  SHF.R.U32.HI R13, RZ, 0x1b, R15.reuse ;  /* 0x0000001bff0d7819 */ /* 0x100fe4000001160f */
[----:B------:R-:W-:Y:S02]  /*6020*/  LOP3.LUT R27, R27, 0x1, RZ, 0xc0, !PT ;  /* 0x000000011b1b7812 */ /* 0x000fe400078ec0ff */
[----:B------:R-:W-:Y:S02]  /*6030*/  LOP3.LUT R13, R13, 0x1, RZ, 0xc0, !PT ;  /* 0x000000010d0d7812 */ /* 0x000fe400078ec0ff */
[----:B------:R-:W-:-:S02]  /*6040*/  SHF.L.U64.HI R14, R14, 0x1, R15 ;  /* 0x000000010e0e7819 */ /* 0x000fc4000001020f */
[----:B------:R-:W-:Y:S02]  /*6050*/  IADD3 R26, PT, PT, R13, R26, R24 ;  /* 0x0000001a0d1a7210 */ /* 0x000fe40007ffe018 */
[----:B------:R-:W-:Y:S02]  /*6060*/  @P1 SEL R25, RZ, 0xffffffff, P6 ;  /* 0xffffffffff191807 */ /* 0x000fe40003000000 */
[----:B------:R-:W-:Y:S01]  /*6070*/  LOP3.LUT P6, RZ, R11, 0x4000000, RZ, 0xc0, !PT ;  /* 0x040000000bff7812 */ /* 0x000fe200078cc0ff */
[----:B------:R-:W-:Y:S01]  /*6080*/  IMAD.IADD R26, R26, 0x1, R27 ;  /* 0x000000011a1a7824 */ /* 0x000fe200078e021b */
[----:B------:R-:W-:Y:S02]  /*6090*/  LOP3.LUT R25, R25, 0x1, RZ, 0xc0, !PT ;  /* 0x0000000119197812 */ /* 0x000fe400078ec0ff */
[----:B------:R-:W-:Y:S02]  /*60a0*/  SHF.R.U32.HI R24, RZ, 0x1c, R3 ;  /* 0x0000001cff187819 */ /* 0x000fe40000011603 */
[----:B------:R-:W-:-:S02]  /*60b0*/  ISETP.NE.U32.AND P1, PT, R25, 0x1, PT ;  /* 0x000000011900780c */ /* 0x000fc40003f25070 */
[----:B------:R-:W-:Y:S02]  /*60c0*/  SEL R25, RZ, 0xffffffff, P3 ;  /* 0xffffffffff197807 */ /* 0x000fe40001800000 */
[C---:B------:R-:W-:Y:S02]  /*60d0*/  ISETP.NE.AND P3, PT, R26.reuse, 0x3, PT ;  /* 0x000000031a00780c */ /* 0x040fe40003f65270 */
[----:B------:R-:W-:Y:S02]  /*60e0*/  LOP3.LUT R26, R26, 0xfffffffe, RZ, 0xc0, !PT ;  /* 0xfffffffe1a1a7812 */ /* 0x000fe400078ec0ff */
[----:B------:R-:W-:Y:S02]  /*60f0*/  @P6 SEL R25, RZ, 0xffffffff, P2 ;  /* 0xffffffffff196807 */ /* 0x000fe40001000000 */
[----:B------:R-:W-:Y:S02]  /*6100*/  ISETP.NE.AND P6, PT, R26, 0x2, PT ;  /* 0x000000021a00780c */ /* 0x000fe40003fc5270 */
[----:B------:R-:W-:-:S02]  /*6110*/  SHF.R.U32.HI R26, RZ, 0x1c, R17 ;  /* 0x0000001cff1a7819 */ /* 0x000fc40000011611 */
[----:B------:R-:W-:Y:S02]  /*6120*/  LOP3.LUT R24, R24, 0x1, RZ, 0xc0, !PT ;  /* 0x0000000118187812 */ /* 0x000fe400078ec0ff */
[----:B------:R-:W-:Y:S02]  /*6130*/  LOP3.LUT R26, R26, 0x1, RZ, 0xc0, !PT ;  /* 0x000000011a1a7812 */ /* 0x000fe400078ec0ff */
[----:B------:R-:W-:Y:S02]  /*6140*/  LOP3.LUT R25, R25, 0x1, RZ, 0xc0, !PT ;  /* 0x0000000119197812 */ /* 0x000fe400078ec0ff */
[----:B------:R-:W-:Y:S02]  /*6150*/  IADD3 R19, PT, PT, R24, R19, R26 ;  /* 0x0000001318137210 */ /* 0x000fe40007ffe01a */
[----:B------:R-:W-:Y:S02]  /*6160*/  SHF.R.U32.HI R24, RZ, 0x1d, R11 ;  /* 0x0000001dff187819 */ /* 0x000fe4000001160b */
[----:B------:R-:W-:-:S02]  /*6170*/  ISETP.NE.U32.AND P2, PT, R25, 0x1, PT ;  /* 0x000000011900780c */ /* 0x000fc40003f45070 */
[----:B------:R-:W-:Y:S02]  /*6180*/  LOP3.LUT R24, R24, 0x1, RZ, 0xc0, !PT ;  /* 0x0000000118187812 */ /* 0x000fe400078ec0ff */
[----:B------:R-:W-:Y:S02]  /*6190*/  SHF.R.U32.HI R14, RZ, 0x1f, R14 ;  /* 0x0000001fff0e7819 */ /* 0x000fe4000001160e */
        /* <DEDUP_REMOVED lines=9> */
[----:B------:R-:W-:Y:S02]  /*6230*/  LOP3.LUT R8, R8, 0x1, RZ, 0xc0, !PT ;  /* 0x0000000108087812 */ /* 0x000fe400078ec0ff */
[----:B------:R-:W-:-:S02]  /*6240*/  LOP3.LUT R2, R2, 0x1, RZ, 0xc0, !PT ;  /* 0x0000000102027812 */ /* 0x000fc400078ec0ff */
[----:B------:R-:W-:Y:S02]  /*6250*/  LOP3.LUT R25, R23, 0xfffffffe, RZ, 0xc0, !PT ;  /* 0xfffffffe17197812 */ /* 0x000fe400078ec0ff */
[----:B------:R-:W-:Y:S02]  /*6260*/  LOP3.LUT R7, R7, 0x1, RZ, 0xc0, !PT ;  /* 0x0000000107077812 */ /* 0x000fe400078ec0ff */
[----:B------:R-:W-:-:S03]  /*6270*/  LOP3.LUT R6, R6, 0x1, RZ, 0xc0, !PT ;  /* 0x0000000106067812 */ /* 0x000fc600078ec0ff */
[----:B------:R-:W-:Y:S02]  /*6280*/  @P3 SEL R13, RZ, 0xffffffff, P6 ;  /* 0xffffffffff0d3807 */ /* 0x000fe40003000000 */
[----:B------:R-:W-:Y:S02]  /*6290*/  ISETP.NE.AND P6, PT, R23, 0x3, PT ;  /* 0x000000031700780c */ /* 0x000fe40003fc5270 */
[----:B------:R-:W-:Y:S02]  /*62a0*/  ISETP.NE.AND P3, PT, R25, 0x2, PT ;  /* 0x000000021900780c */ /* 0x000fe40003f65270 */
        /* <DEDUP_REMOVED lines=9> */
[----:B------:R-:W-:Y:S02]  /*6340*/  LOP3.LUT R13, R13, 0x1, RZ, 0xc0, !PT ;  /* 0x000000010d0d7812 */ /* 0x000fe400078ec0ff */
[----:B------:R-:W-:Y:S02]  /*6350*/  IADD3 R25, PT, PT, R26, R25, R22 ;  /* 0x000000191a197210 */ /* 0x000fe40007ffe016 */
[----:B------:R-:W-:Y:S02]  /*6360*/  SHF.R.U32.HI R22, RZ, 0x1e, R17 ;  /* 0x0000001eff167819 */ /* 0x000fe40000011611 */
[----:B------:R-:W-:Y:S02]  /*6370*/  SHF.R.U32.HI R26, RZ, 0x1d, R4 ;  /* 0x0000001dff1a7819 */ /* 0x000fe40000011604 */
[----:B------:R-:W-:Y:S02]  /*6380*/  LOP3.LUT R22, R22, 0x1, RZ, 0xc0, !PT ;  /* 0x0000000116167812 */ /* 0x000fe400078ec0ff */
[----:B------:R-:W-:-:S02]  /*6390*/  LOP3.LUT R26, R26, 0x1, RZ, 0xc0, !PT ;  /* 0x000000011a1a7812 */ /* 0x000fc400078ec0ff */
[----:B------:R-:W-:Y:S02]  /*63a0*/  IADD3 R23, PT, PT, R3, R23, R22 ;  /* 0x0000001703177210 */ /* 0x000fe40007ffe016 */
[----:B------:R-:W-:Y:S02]  /*63b0*/  SHF.R.U32.HI R22, RZ, 0x1d, R15 ;  /* 0x0000001dff167819 */ /* 0x000fe4000001160f */
[----:B------:R-:W-:Y:S02]  /*63c0*/  SEL R3, RZ, 0xffffffff, P6 ;  /* 0xffffffffff037807 */ /* 0x000fe40003000000 */
[----:B------:R-:W-:Y:S02]  /*63d0*/  LOP3.LUT R22, R22, 0x1, RZ, 0xc0, !PT ;  /* 0x0000000116167812 */ /* 0x000fe400078ec0ff */
[----:B------:R-:W-:Y:S02]  /*63e0*/  LOP3.LUT P6, RZ, R11, 0x10000000, RZ, 0xc0, !PT ;  /* 0x100000000bff7812 */ /* 0x000fe400078cc0ff */
[----:B------:R-:W-:-:S02]  /*63f0*/  IADD3 R25, PT, PT, R22, R25, R19 ;  /* 0x0000001916197210 */ /* 0x000fc40007ffe013 */
[----:B------:R-:W-:Y:S02]  /*6400*/  SHF.L.U64.HI R19, R16, 0x1, R17 ;  /* 0x0000000110137819 */ /* 0x000fe40000010211 */
[----:B------:R-:W-:Y:S01]  /*6410*/  SHF.R.U32.HI R16, RZ, 0x1f, R9 ;  /* 0x0000001fff107819 */ /* 0x000fe20000011609 */
[----:B------:R-:W-:Y:S01]  /*6420*/  IMAD.IADD R25, R25, 0x1, R26 ;  /* 0x0000000119197824 */ /* 0x000fe200078e021a */
[----:B------:R-:W-:Y:S02]  /*6430*/  SHF.R.U32.HI R17, RZ, 0x1f, R17 ;  /* 0x0000001fff117819 */ /* 0x000fe40000011611 */
[----:B------:R-:W-:Y:S02]  /*6440*/  SHF.R.U32.HI R9, RZ, 0x1f, R19 ;  /* 0x0000001fff097819 */ /* 0x000fe40000011613 */
[----:B------:R-:W-:Y:S02]  /*6450*/  SHF.R.U32.HI R19, RZ, 0x1f, R11 ;  /* 0x0000001fff137819 */ /* 0x000fe4000001160b */
[----:B------:R-:W-:-:S02]  /*6460*/  @P6 SEL R3, RZ, 0xffffffff, P3 ;  /* 0xffffffffff036807 */ /* 0x000fc40001800000 */
[----:B------:R-:W-:Y:S02]  /*6470*/  ISETP.NE.AND P6, PT, R25, 0x3, PT ;  /* 0x000000031900780c */ /* 0x000fe40003fc5270 */
[----:B------:R-:W-:Y:S02]  /*6480*/  IADD3 R16, PT, PT, R16, R9, R17 ;  /* 0x0000000910107210 */ /* 0x000fe40007ffe011 */
[----:B------:R-:W-:Y:S02]  /*6490*/  SHF.L.U64.HI R17, R10, 0x1, R11 ;  /* 0x000000010a117819 */ /* 0x000fe4000001020b */
[----:B------:R-:W-:Y:S02]  /*64a0*/  SEL R9, RZ, 0xffffffff, P6 ;  /* 0xffffffffff097807 */ /* 0x000fe40003000000 */
[----:B------:R-:W-:Y:S02]  /*64b0*/  LOP3.LUT P6, RZ, R11, 0x20000000, RZ, 0xc0, !PT ;  /* 0x200000000bff7812 */ /* 0x000fe400078cc0ff */
[----:B------:R-:W-:-:S02]  /*64c0*/  SHF.R.U32.HI R17, RZ, 0x1f, R17 ;  /* 0x0000001fff117819 */ /* 0x000fc40000011611 */
[----:B------:R-:W-:Y:S02]  /*64d0*/  LOP3.LUT R25, R25, 0xfffffffe, RZ, 0xc0, !PT ;  /* 0xfffffffe19197812 */ /* 0x000fe400078ec0ff */
[----:B------:R-:W-:Y:S02]  /*64e0*/  IADD3 R16, PT, PT, R21, R16, R17 ;  /* 0x0000001015107210 */ /* 0x000fe40007ffe011 */
[----:B------:R-:W-:Y:S02]  /*64f0*/  SHF.R.U32.HI R17, RZ, 0x1f, R15 ;  /* 0x0000001fff117819 */ /* 0x000fe4000001160f */
[----:B------:R-:W-:Y:S02]  /*6500*/  ISETP.NE.AND P3, PT, R25, 0x2, PT ;  /* 0x000000021900780c */ /* 0x000fe40003f65270 */
[----:B------:R-:W-:Y:S02]  /*6510*/  IADD3 R17, PT, PT, R17, R16, R14 ;  /* 0x0000001011117210 */ /* 0x000fe40007ffe00e */
[----:B------:R-:W-:-:S02]  /*6520*/  @P6 SEL R9, RZ, 0xffffffff, P3 ;  /* 0xffffffffff096807 */ /* 0x000fc40001800000 */
[----:B------:R-:W-:Y:S02]  /*6530*/  SHF.R.U32.HI R14, RZ, 0x1e, R15 ;  /* 0x0000001eff0e7819 */ /* 0x000fe4000001160f */
[----:B------:R-:W-:Y:S02]  /*6540*/  LEA.HI R17, R20, R17, RZ, 0x1 ;  /* 0x0000001114117211 */ /* 0x000fe400078f08ff */
[----:B------:R-:W-:Y:S02]  /*6550*/  ISETP.GE.AND P3, PT, R11, RZ, PT ;  /* 0x000000ff0b00720c */ /* 0x000fe40003f66270 */
[----:B------:R-:W-:Y:S02]  /*6560*/  IADD3 R23, PT, PT, R19, R23, R24 ;  /* 0x0000001713177210 */ /* 0x000fe40007ffe018 */
[----:B------:R-:W-:Y:S02]  /*6570*/  LOP3.LUT R14, R14, 0x1, RZ, 0xc0, !PT ;  /* 0x000000010e0e7812 */ /* 0x000fe400078ec0ff */
[----:B------:R-:W-:-:S02]  /*6580*/  SHF.R.U32.HI R15, RZ, 0x1e, R4 ;  /* 0x0000001eff0f7819 */ /* 0x000fc40000011604 */
[C---:B------:R-:W-:Y:S02]  /*6590*/  ISETP.NE.AND P6, PT, R17.reuse, 0x3, PT ;  /* 0x000000031100780c */ /* 0x040fe40003fc5270 */
[----:B------:R-:W-:Y:S02]  /*65a0*/  LOP3.LUT R17, R17, 0xfffffffe, RZ, 0xc0, !PT ;  /* 0xfffffffe11117812 */ /* 0x000fe400078ec0ff */
[----:B------:R-:W-:Y:S02]  /*65b0*/  IADD3 R14, PT, PT, R14, R23, R22 ;  /* 0x000000170e0e7210 */ /* 0x000fe40007ffe016 */
[----:B------:R-:W-:Y:S02]  /*65c0*/  LOP3.LUT R15, R15, 0x1, RZ, 0xc0, !PT ;  /* 0x000000010f0f7812 */ /* 0x000fe400078ec0ff */
[----:B------:R-:W-:Y:S02]  /*65d0*/  SEL R4, RZ, 0xffffffff, P6 ;  /* 0xffffffffff047807 */ /* 0x000fe40003000000 */
[----:B------:R-:W-:Y:S01]  /*65e0*/  ISETP.NE.AND P6, PT, R17, 0x2, PT ;  /* 0x000000021100780c */ /* 0x000fe20003fc5270 */
[----:B------:R-:W-:Y:S01]  /*65f0*/  IMAD.IADD R14, R14, 0x1, R15 ;  /* 0x000000010e0e7824 */ /* 0x000fe200078e020f */
[----:B------:R-:W-:-:S02]  /*6600*/  LOP3.LUT R3, R3, 0x1, RZ, 0xc0, !PT ;  /* 0x0000000103037812 */ /* 0x000fc400078ec0ff */
[----:B------:R-:W-:Y:S02]  /*6610*/  @!P3 SEL R4, RZ, 0xffffffff, P6 ;  /* 0xffffffffff04b807 */ /* 0x000fe40003000000 */
[----:B------:R-:W-:Y:S02]  /*6620*/  LOP3.LUT P3, RZ, R11, 0x40000000, RZ, 0xc0, !PT ;  /* 0x400000000bff7812 */ /* 0x000fe4000786c0ff */
[C---:B------:R-:W-:Y:S02]  /*6630*/  ISETP.NE.AND P6, PT, R14.reuse, 0x3, PT ;  /* 0x000000030e00780c */ /* 0x040fe40003fc5270 */
[----:B------:R-:W-:Y:S02]  /*6640*/  LOP3.LUT R14, R14, 0xfffffffe, RZ, 0xc0, !PT ;  /* 0xfffffffe0e0e7812 */ /* 0x000fe400078ec0ff */
[----:B------:R-:W-:Y:S02]  /*6650*/  SEL R11, RZ, 0xffffffff, P6 ;  /* 0xffffffffff0b7807 */ /* 0x000fe40003000000 */
[----:B------:R-:W-:-:S02]  /*6660*/  ISETP.NE.AND P6, PT, R14, 0x2, PT ;  /* 0x000000020e00780c */ /* 0x000fc40003fc5270 */
[----:B------:R-:W-:Y:S02]  /*6670*/  SEL R14, RZ, 0x2000000, P4 ;  /* 0x02000000ff0e7807 */ /* 0x000fe40002000000 */
[----:B------:R-:W-:Y:S02]  /*6680*/  ISETP.NE.U32.AND P4, PT, R2, 0x1, PT ;  /* 0x000000010200780c */ /* 0x000fe40003f85070 */
[----:B------:R-:W-:Y:S02]  /*6690*/  @P3 SEL R11, RZ, 0xffffffff, P6 ;  /* 0xffffffffff0b3807 */ /* 0x000fe40003000000 */
[----:B------:R-:W-:Y:S02]  /*66a0*/  ISETP.NE.U32.AND P6, PT, R8, 0x1, PT ;  /* 0x000000010800780c */ /* 0x000fe40003fc5070 */
[----:B------:R-:W-:Y:S02]  /*66b0*/  LOP3.LUT R2, R5, 0x1, RZ, 0xc0, !PT ;  /* 0x0000000105027812 */ /* 0x000fe400078ec0ff */
[----:B------:R-:W-:-:S02]  /*66c0*/  ISETP.NE.U32.AND P3, PT, R13, 0x1, PT ;  /* 0x000000010d00780c */ /* 0x000fc40003f65070 */
[----:B------:R-:W-:Y:S02]  /*66d0*/  SEL R13, RZ, 0x4000000, P6 ;  /* 0x04000000ff0d7807 */ /* 0x000fe40003000000 */
[----:B------:R-:W-:Y:S02]  /*66e0*/  ISETP.NE.U32.AND P6, PT, R7, 0x1, PT ;  /* 0x000000010700780c */ /* 0x000fe40003fc5070 */
[----:B------:R-:W-:Y:S02]  /*66f0*/  SEL R5, RZ, 0x8000000, P4 ;  /* 0x08000000ff057807 */ /* 0x000fe40002000000 */
[----:B------:R-:W-:Y:S02]  /*6700*/  ISETP.NE.U32.AND P4, PT, R2, 0x1, PT ;  /* 0x000000010200780c */ /* 0x000fe40003f85070 */
[----:B------:R-:W-:Y:S02]  /*6710*/  SEL R7, RZ, 0x4000000, P2 ;  /* 0x04000000ff077807 */ /* 0x000fe40001000000 */
[----:B------:R-:W-:-:S02]  /*6720*/  SEL R2, RZ, 0x2000000, P1 ;  /* 0x02000000ff027807 */ /* 0x000fc40000800000 */
[----:B------:R-:W-:Y:S02]  /*6730*/  LOP3.LUT P1, RZ, R10, 0x80000000, RZ, 0xc0, !PT ;  /* 0x800000000aff7812 */ /* 0x000fe4000782c0ff */
[----:B------:R-:W-:Y:S02]  /*6740*/  LOP3.LUT R18, R7, R2, R18, 0xfe, !PT ;  /* 0x0000000207127212 */ /* 0x000fe400078efe12 */
[----:B------:R-:W0:Y:S01]  /*6750*/  LDC R7, c[0x0][0x360] ;  /* 0x0000d800ff077b82 */ /* 0x000e220000000800 */
[----:B------:R-:W-:Y:S02]  /*6760*/  ISETP.NE.U32.AND P2, PT, R3, 0x1, PT ;  /* 0x000000010300780c */ /* 0x000fe40003f45070 */
[----:B------:R-:W-:Y:S02]  /*6770*/  LOP3.LUT R11, R11, 0x1, RZ, 0xc0, !PT ;  /* 0x000000010b0b7812 */ /* 0x000fe400078ec0ff */
[----:B------:R-:W-:Y:S02]  /*6780*/  LOP3.LUT R9, R9, 0x1, RZ, 0xc0, !PT ;  /* 0x0000000109097812 */ /* 0x000fe400078ec0ff */
[----:B------:R-:W-:Y:S01]  /*6790*/  SEL R8, RZ, 0xffffffff, P0 ;  /* 0xffffffffff087807 */ /* 0x000fe20000000000 */
[----:B------:R-:W1:Y:S01]  /*67a0*/  LDC.64 R2, c[0x0][0x388] ;  /* 0x0000e200ff027b82 */ /* 0x000e620000000a00 */
[----:B------:R-:W-:-:S02]  /*67b0*/  SEL R10, RZ, 0x8000000, P3 ;  /* 0x08000000ff0a7807 */ /* 0x000fc40001800000 */
[----:B------:R-:W-:Y:S02]  /*67c0*/  ISETP.NE.U32.AND P3, PT, R11, 0x1, PT ;  /* 0x000000010b00780c */ /* 0x000fe40003f65070 */
[----:B------:R-:W-:Y:S02]  /*67d0*/  @P1 SEL R8, RZ, 0xffffffff, P5 ;  /* 0xffffffffff081807 */ /* 0x000fe40002800000 */
[----:B------:R-:W-:Y:S02]  /*67e0*/  LOP3.LUT R11, R13, R14, R12, 0xfe, !PT ;  /* 0x0000000e0d0b7212 */ /* 0x000fe400078efe0c */
[----:B------:R-:W-:Y:S02]  /*67f0*/  ISETP.NE.U32.AND P0, PT, R9, 0x1, PT ;  /* 0x000000010900780c */ /* 0x000fe40003f05070 */
[----:B------:R-:W-:Y:S02]  /*6800*/  SEL R12, RZ, 0x10000000, P6 ;  /* 0x10000000ff0c7807 */ /* 0x000fe40003000000 */
[----:B------:R-:W-:-:S02]  /*6810*/  SEL R9, RZ, 0x10000000, P2 ;  /* 0x10000000ff097807 */ /* 0x000fc40001000000 */
[----:B------:R-:W-:Y:S01]  /*6820*/  LOP3.LUT R4, R4, 0x1, RZ, 0xc0, !PT ;  /* 0x0000000104047812 */ /* 0x000fe200078ec0ff */
[----:B0-----:R-:W-:Y:S01]  /*6830*/  IMAD R7, R7, UR4, R0 ;  /* 0x0000000407077c24 */ /* 0x001fe2000f8e0200 */
[----:B------:R-:W-:Y:S02]  /*6840*/  ISETP.NE.U32.AND P2, PT, R6, 0x1, PT ;  /* 0x000000010600780c */ /* 0x000fe40003f45070 */
[----:B------:R-:W-:Y:S02]  /*6850*/  LOP3.LUT R8, R8, 0x1, RZ, 0xc0, !PT ;  /* 0x0000000108087812 */ /* 0x000fe400078ec0ff */
[----:B------:R-:W-:Y:S02]  /*6860*/  LOP3.LUT R12, R12, R5, R11, 0xfe, !PT ;  /* 0x000000050c0c7212 */ /* 0x000fe400078efe0b */
[----:B------:R-:W-:Y:S01]  /*6870*/  LOP3.LUT R9, R9, R10, R18, 0xfe, !PT ;  /* 0x0000000a09097212 */ /* 0x000fe200078efe12 */
[----:B-1----:R-:W-:Y:S01]  /*6880*/  IMAD.WIDE R2, R7, 0x8, R2 ;  /* 0x0000000807027825 */ /* 0x002fe200078e0202 */
[----:B------:R-:W-:-:S02]  /*6890*/  SEL R6, RZ, 0x20000000, P0 ;  /* 0x20000000ff067807 */ /* 0x000fc40000000000 */
[----:B------:R-:W-:Y:S02]  /*68a0*/  SEL R5, RZ, 0x40000000, P3 ;  /* 0x40000000ff057807 */ /* 0x000fe40001800000 */
[----:B------:R-:W-:Y:S02]  /*68b0*/  ISETP.NE.U32.AND P1, PT, R4, 0x1, PT ;  /* 0x000000010400780c */ /* 0x000fe40003f25070 */
[----:B------:R-:W-:Y:S02]  /*68c0*/  SEL R11, RZ, 0x20000000, P4 ;  /* 0x20000000ff0b7807 */ /* 0x000fe40002000000 */
[----:B------:R-:W-:Y:S02]  /*68d0*/  SEL R10, RZ, 0x40000000, P2 ;  /* 0x40000000ff0a7807 */ /* 0x000fe40001000000 */
[----:B------:R-:W-:Y:S02]  /*68e0*/  ISETP.NE.U32.AND P0, PT, R8, 0x1, PT ;  /* 0x000000010800780c */ /* 0x000fe40003f05070 */
[----:B------:R-:W-:-:S02]  /*68f0*/  LOP3.LUT R5, R5, R6, R9, 0xfe, !PT ;  /* 0x0000000605057212 */ /* 0x000fc400078efe09 */
[----:B------:R-:W-:Y:S02]  /*6900*/  SEL R4, RZ, 0x80000000, P1 ;  /* 0x80000000ff047807 */ /* 0x000fe40000800000 */
[----:B------:R-:W-:Y:S02]  /*6910*/  LOP3.LUT R9, R10, R11, R12, 0xfe, !PT ;  /* 0x0000000b0a097212 */ /* 0x000fe400078efe0c */
[----:B------:R-:W-:Y:S02]  /*6920*/  SEL R6, RZ, 0x80000000, P0 ;  /* 0x80000000ff067807 */ /* 0x000fe40000000000 */
[----:B------:R-:W-:Y:S02]  /*6930*/  LOP3.LUT R5, R4, R5, RZ, 0xfc, !PT ;  /* 0x0000000504057212 */ /* 0x000fe400078efcff */
[----:B------:R-:W-:-:S05]  /*6940*/  LOP3.LUT R4, R6, R9, RZ, 0xfc, !PT ;  /* 0x0000000906047212 */ /* 0x000fca00078efcff */
[----:B------:R-:W-:Y:S01]  /*6950*/  STG.E.64 desc[UR6][R2.64], R4 ;  /* 0x0000000402007986 */ /* 0x000fe2000c101b06 */
[----:B------:R-:W-:Y:S05]  /*6960*/  EXIT ;  /* 0x000000000000794d */ /* 0x000fea0003800000 */
.L_x_4:
[----:B------:R-:W-:-:S00]  /*6970*/  BRA `(.L_x_4) ;  /* 0xfffffffc00fc7947 */ /* 0x000fc0000383ffff */
[----:B------:R-:W-:-:S00]  /*6980*/  NOP ;  /* 0x0000000000007918 */ /* 0x000fc00000000000 */
[----:B------:R-:W-:-:S00]  /*6990*/  NOP ;  /* 0x0000000000007918 */ /* 0x000fc00000000000 */
[----:B------:R-:W-:-:S00]  /*69a0*/  NOP ;  /* 0x0000000000007918 */ /* 0x000fc00000000000 */
[----:B------:R-:W-:-:S00]  /*69b0*/  NOP ;  /* 0x0000000000007918 */ /* 0x000fc00000000000 */
[----:B------:R-:W-:-:S00]  /*69c0*/  NOP ;  /* 0x0000000000007918 */ /* 0x000fc00000000000 */
[----:B------:R-:W-:-:S00]  /*69d0*/  NOP ;  /* 0x0000000000007918 */ /* 0x000fc00000000000 */
[----:B------:R-:W-:-:S00]  /*69e0*/  NOP ;  /* 0x0000000000007918 */ /* 0x000fc00000000000 */
[----:B------:R-:W-:-:S00]  /*69f0*/  NOP ;  /* 0x0000000000007918 */ /* 0x000fc00000000000 */
.L_x_5:


//--------------------- .nv.shared.reserved.0     --------------------------
	.section	.nv.shared.reserved.0,"aw",@nobits
	.weak		__nv_reservedSMEM_offset_0_alias
	.size		__nv_reservedSMEM_offset_0_alias, 0, 64
	.other		__nv_reservedSMEM_offset_0_alias,@"STO_CUDA_RESERVED_SHARED STV_DEFAULT"
__nv_reservedSMEM_offset_0_alias:
	.zero		0
	.zero		64


//--------------------- .nv.constant0._Z19game_of_life_kernelPKmPmi --------------------------
	.section	.nv.constant0._Z19game_of_life_kernelPKmPmi,"a",@progbits
	.sectionflags	@""
	.align	4
.nv.constant0._Z19game_of_life_kernelPKmPmi:
	.zero		916


//--------------------- SYMBOLS --------------------------

	.type		.nv.reservedSmem.offset0,@object
	.size		.nv.reservedSmem.offset0,0x4
